	.target	sm_90a

	.elftype	@"ET_EXEC"


//--------------------- .note.nv.tkinfo           --------------------------
	.section	.note.nv.tkinfo,"",@"SHT_NOTE"
	.sectionflags	@"SHF_NOTE_NV_TKINFO"
	.tkinfo
        /*0018*/ 	.word	0x00000002
        /*0030*/ 	.string	""
        /*0030*/ 	.string	"ptxas"
        /*0030*/ 	.string	"Cuda compilation tools, release 13.0, V13.0.88"
        /*0030*/ 	.string	"Build cuda_13.0.r13.0/compiler.36424714_0"
        /*0030*/ 	.string	"-arch sm_90a -m 64 "



//--------------------- .note.nv.cuinfo           --------------------------
	.section	.note.nv.cuinfo,"",@"SHT_NOTE"
	.sectionflags	@"SHF_NOTE_NV_CUINFO"
        /*0018*/ 	.short	0x0002
        /*001a*/ 	.short	0x005a
        /*001c*/ 	.short	0x0082
	.zero		2


//--------------------- .nv.info                  --------------------------
	.section	.nv.info,"",@"SHT_CUDA_INFO"
	.align	4


	//----- nvinfo : EIATTR_REGCOUNT
	.align		4
        /*0000*/ 	.byte	0x04, 0x2f
        /*0002*/ 	.short	(.L_12 - .L_11)
	.align		4
.L_11:
        /*0004*/ 	.word	index@(_ZN7cutlass13device_kernelINS_4conv6kernel13ConvUniversalINS1_16ConvProblemShapeILNS1_8OperatorE1ELi2EEENS1_10collective14CollectiveConvINS1_46MainloopSm90TmaGmmaWarpSpecializedImplicitGemmILS5_1ELi4ELi2EN4cute5tupleIJNSA_1CILi1EEESD_SD_EEENS1_36KernelImplicitTmaWarpSpecializedSm90ELi1EEENSB_IJNSC_ILi256EEENSC_ILi128EEENSB_IJNSC_ILi64EEEEEEEEENS_6half_tESM_NSA_8TiledMMAINSA_8MMA_AtomIJNSA_4SM904GMMA26MMA_64x128x16_F32F16F16_SSILNSQ_5MajorE0ELSS_1ELNSQ_7ScaleInE1ELST_1EEEEEENSA_6LayoutISE_NSB_IJNSC_ILi0EEESX_SX_EEEEENSB_IJNSA_10UnderscoreES10_S10_EEEEENS7_6detail26Sm90ImplicitGemmTileTraitsINSA_20SM90_TMA_LOAD_IM2COLENSA_14ComposedLayoutINSA_7SwizzleILi3ELi4ELi3EEENSA_18smem_ptr_flag_bitsILi16EEENSW_INSB_IJNSB_IJNSC_ILi8EEENSC_ILi32EEEEEENSB_IJSJ_SD_EEENSB_IJSD_NSC_ILi4EEEEEEEEENSB_IJNSB_IJSJ_NSC_ILi512EEEEEENSB_IJSD_SX_EEENSB_IJSX_NSC_ILi16384EEEEEEEEEEEEEvEENS14_INSA_13SM90_TMA_LOADENS16_IS18_S1A_NSW_INSB_IJNSB_IJSJ_NSC_ILi2EEEEEENSB_IJS1B_S1B_EEES1G_EEENSB_IJNSB_IJSD_NSC_ILi4096EEEEEES1J_NSB_IJSX_NSC_ILi8192EEEEEEEEEEEEEvEEEENS_8epilogue10collective6detail29Sm90TmaWarpSpecializedAdapterINS26_15DefaultEpilogueISM_NSB_IJNSB_IJlllEEESD_SX_EEES2B_NS25_6thread17LinearCombinationISM_Li1EffLNS2C_9ScaleType4KindE0ELNS_15FloatRoundStyleE2ESM_EENS_4gemm15EpilogueDefaultEEEEEvvEEEEvNT_6ParamsE)
        /*0008*/ 	.word	0x000000ff


	//----- nvinfo : EIATTR_FRAME_SIZE
	.align		4
.L_12:
        /*000c*/ 	.byte	0x04, 0x11
        /*000e*/ 	.short	(.L_14 - .L_13)
	.align		4
.L_13:
        /*0010*/ 	.word	index@(_ZN7cutlass13device_kernelINS_4conv6kernel13ConvUniversalINS1_16ConvProblemShapeILNS1_8OperatorE1ELi2EEENS1_10collective14CollectiveConvINS1_46MainloopSm90TmaGmmaWarpSpecializedImplicitGemmILS5_1ELi4ELi2EN4cute5tupleIJNSA_1CILi1EEESD_SD_EEENS1_36KernelImplicitTmaWarpSpecializedSm90ELi1EEENSB_IJNSC_ILi256EEENSC_ILi128EEENSB_IJNSC_ILi64EEEEEEEEENS_6half_tESM_NSA_8TiledMMAINSA_8MMA_AtomIJNSA_4SM904GMMA26MMA_64x128x16_F32F16F16_SSILNSQ_5MajorE0ELSS_1ELNSQ_7ScaleInE1ELST_1EEEEEENSA_6LayoutISE_NSB_IJNSC_ILi0EEESX_SX_EEEEENSB_IJNSA_10UnderscoreES10_S10_EEEEENS7_6detail26Sm90ImplicitGemmTileTraitsINSA_20SM90_TMA_LOAD_IM2COLENSA_14ComposedLayoutINSA_7SwizzleILi3ELi4ELi3EEENSA_18smem_ptr_flag_bitsILi16EEENSW_INSB_IJNSB_IJNSC_ILi8EEENSC_ILi32EEEEEENSB_IJSJ_SD_EEENSB_IJSD_NSC_ILi4EEEEEEEEENSB_IJNSB_IJSJ_NSC_ILi512EEEEEENSB_IJSD_SX_EEENSB_IJSX_NSC_ILi16384EEEEEEEEEEEEEvEENS14_INSA_13SM90_TMA_LOADENS16_IS18_S1A_NSW_INSB_IJNSB_IJSJ_NSC_ILi2EEEEEENSB_IJS1B_S1B_EEES1G_EEENSB_IJNSB_IJSD_NSC_ILi4096EEEEEES1J_NSB_IJSX_NSC_ILi8192EEEEEEEEEEEEEvEEEENS_8epilogue10collective6detail29Sm90TmaWarpSpecializedAdapterINS26_15DefaultEpilogueISM_NSB_IJNSB_IJlllEEESD_SX_EEES2B_NS25_6thread17LinearCombinationISM_Li1EffLNS2C_9ScaleType4KindE0ELNS_15FloatRoundStyleE2ESM_EENS_4gemm15EpilogueDefaultEEEEEvvEEEEvNT_6ParamsE)
        /*0014*/ 	.word	0x000003e8


	//----- nvinfo : EIATTR_MIN_STACK_SIZE
	.align		4
.L_14:
        /*0018*/ 	.byte	0x04, 0x12
        /*001a*/ 	.short	(.L_16 - .L_15)
	.align		4
.L_15:
        /*001c*/ 	.word	index@(_ZN7cutlass13device_kernelINS_4conv6kernel13ConvUniversalINS1_16ConvProblemShapeILNS1_8OperatorE1ELi2EEENS1_10collective14CollectiveConvINS1_46MainloopSm90TmaGmmaWarpSpecializedImplicitGemmILS5_1ELi4ELi2EN4cute5tupleIJNSA_1CILi1EEESD_SD_EEENS1_36KernelImplicitTmaWarpSpecializedSm90ELi1EEENSB_IJNSC_ILi256EEENSC_ILi128EEENSB_IJNSC_ILi64EEEEEEEEENS_6half_tESM_NSA_8TiledMMAINSA_8MMA_AtomIJNSA_4SM904GMMA26MMA_64x128x16_F32F16F16_SSILNSQ_5MajorE0ELSS_1ELNSQ_7ScaleInE1ELST_1EEEEEENSA_6LayoutISE_NSB_IJNSC_ILi0EEESX_SX_EEEEENSB_IJNSA_10UnderscoreES10_S10_EEEEENS7_6detail26Sm90ImplicitGemmTileTraitsINSA_20SM90_TMA_LOAD_IM2COLENSA_14ComposedLayoutINSA_7SwizzleILi3ELi4ELi3EEENSA_18smem_ptr_flag_bitsILi16EEENSW_INSB_IJNSB_IJNSC_ILi8EEENSC_ILi32EEEEEENSB_IJSJ_SD_EEENSB_IJSD_NSC_ILi4EEEEEEEEENSB_IJNSB_IJSJ_NSC_ILi512EEEEEENSB_IJSD_SX_EEENSB_IJSX_NSC_ILi16384EEEEEEEEEEEEEvEENS14_INSA_13SM90_TMA_LOADENS16_IS18_S1A_NSW_INSB_IJNSB_IJSJ_NSC_ILi2EEEEEENSB_IJS1B_S1B_EEES1G_EEENSB_IJNSB_IJSD_NSC_ILi4096EEEEEES1J_NSB_IJSX_NSC_ILi8192EEEEEEEEEEEEEvEEEENS_8epilogue10collective6detail29Sm90TmaWarpSpecializedAdapterINS26_15DefaultEpilogueISM_NSB_IJNSB_IJlllEEESD_SX_EEES2B_NS25_6thread17LinearCombinationISM_Li1EffLNS2C_9ScaleType4KindE0ELNS_15FloatRoundStyleE2ESM_EENS_4gemm15EpilogueDefaultEEEEEvvEEEEvNT_6ParamsE)
        /*0020*/ 	.word	0x000003e8
.L_16:


//--------------------- .nv.compat                --------------------------
	.section	.nv.compat,"",@"SHT_CUDA_COMPAT_INFO"
	.align	4
        /*0000*/ 	.byte	0x02, 0x09, 0x01, 0x00, 0x02, 0x02, 0x04, 0x00, 0x02, 0x05, 0x05, 0x00, 0x03, 0x07, 0x01, 0x01
        /*0010*/ 	.byte	0x02, 0x03, 0x01, 0x00, 0x02, 0x06, 0x01, 0x00, 0x04, 0x0b, 0x08, 0x00, 0x00, 0x00, 0x00, 0x00
        /*0020*/ 	.byte	0x00, 0x00, 0x00, 0x00


//--------------------- .nv.info._ZN7cutlass13device_kernelINS_4conv6kernel13ConvUniversalINS1_16ConvProblemShapeILNS1_8OperatorE1ELi2EEENS1_10collective14CollectiveConvINS1_46MainloopSm90TmaGmmaWarpSpecializedImplicitGemmILS5_1ELi4ELi2EN4cute5tupleIJNSA_1CILi1EEESD_SD_EEENS1_36KernelImplicitTmaWarpSpecializedSm90ELi1EEENSB_IJNSC_ILi256EEENSC_ILi128EEENSB_IJNSC_ILi64EEEEEEEEENS_6half_tESM_NSA_8TiledMMAINSA_8MMA_AtomIJNSA_4SM904GMMA26MMA_64x128x16_F32F16F16_SSILNSQ_5MajorE0ELSS_1ELNSQ_7ScaleInE1ELST_1EEEEEENSA_6LayoutISE_NSB_IJNSC_ILi0EEESX_SX_EEEEENSB_IJNSA_10UnderscoreES10_S10_EEEEENS7_6detail26Sm90ImplicitGemmTileTraitsINSA_20SM90_TMA_LOAD_IM2COLENSA_14ComposedLayoutINSA_7SwizzleILi3ELi4ELi3EEENSA_18smem_ptr_flag_bitsILi16EEENSW_INSB_IJNSB_IJNSC_ILi8EEENSC_ILi32EEEEEENSB_IJSJ_SD_EEENSB_IJSD_NSC_ILi4EEEEEEEEENSB_IJNSB_IJSJ_NSC_ILi512EEEEEENSB_IJSD_SX_EEENSB_IJSX_NSC_ILi16384EEEEEEEEEEEEEvEENS14_INSA_13SM90_TMA_LOADENS16_IS18_S1A_NSW_INSB_IJNSB_IJSJ_NSC_ILi2EEEEEENSB_IJS1B_S1B_EEES1G_EEENSB_IJNSB_IJSD_NSC_ILi4096EEEEEES1J_NSB_IJSX_NSC_ILi8192EEEEEEEEEEEEEvEEEENS_8epilogue10collective6detail29Sm90TmaWarpSpecializedAdapterINS26_15DefaultEpilogueISM_NSB_IJNSB_IJlllEEESD_SX_EEES2B_NS25_6thread17LinearCombinationISM_Li1EffLNS2C_9ScaleType4KindE0ELNS_15FloatRoundStyleE2ESM_EENS_4gemm15EpilogueDefaultEEEEEvvEEEEvNT_6ParamsE --------------------------
	.section	.nv.info._ZN7cutlass13device_kernelINS_4conv6kernel13ConvUniversalINS1_16ConvProblemShapeILNS1_8OperatorE1ELi2EEENS1_10collective14CollectiveConvINS1_46MainloopSm90TmaGmmaWarpSpecializedImplicitGemmILS5_1ELi4ELi2EN4cute5tupleIJNSA_1CILi1EEESD_SD_EEENS1_36KernelImplicitTmaWarpSpecializedSm90ELi1EEENSB_IJNSC_ILi256EEENSC_ILi128EEENSB_IJNSC_ILi64EEEEEEEEENS_6half_tESM_NSA_8TiledMMAINSA_8MMA_AtomIJNSA_4SM904GMMA26MMA_64x128x16_F32F16F16_SSILNSQ_5MajorE0ELSS_1ELNSQ_7ScaleInE1ELST_1EEEEEENSA_6LayoutISE_NSB_IJNSC_ILi0EEESX_SX_EEEEENSB_IJNSA_10UnderscoreES10_S10_EEEEENS7_6detail26Sm90ImplicitGemmTileTraitsINSA_20SM90_TMA_LOAD_IM2COLENSA_14ComposedLayoutINSA_7SwizzleILi3ELi4ELi3EEENSA_18smem_ptr_flag_bitsILi16EEENSW_INSB_IJNSB_IJNSC_ILi8EEENSC_ILi32EEEEEENSB_IJSJ_SD_EEENSB_IJSD_NSC_ILi4EEEEEEEEENSB_IJNSB_IJSJ_NSC_ILi512EEEEEENSB_IJSD_SX_EEENSB_IJSX_NSC_ILi16384EEEEEEEEEEEEEvEENS14_INSA_13SM90_TMA_LOADENS16_IS18_S1A_NSW_INSB_IJNSB_IJSJ_NSC_ILi2EEEEEENSB_IJS1B_S1B_EEES1G_EEENSB_IJNSB_IJSD_NSC_ILi4096EEEEEES1J_NSB_IJSX_NSC_ILi8192EEEEEEEEEEEEEvEEEENS_8epilogue10collective6detail29Sm90TmaWarpSpecializedAdapterINS26_15DefaultEpilogueISM_NSB_IJNSB_IJlllEEESD_SX_EEES2B_NS25_6thread17LinearCombinationISM_Li1EffLNS2C_9ScaleType4KindE0ELNS_15FloatRoundStyleE2ESM_EENS_4gemm15EpilogueDefaultEEEEEvvEEEEvNT_6ParamsE,"",@"SHT_CUDA_INFO"
	.sectionflags	@""
	.align	4


	//----- nvinfo : EIATTR_CUDA_API_VERSION
	.align		4
        /*0000*/ 	.byte	0x04, 0x37
        /*0002*/ 	.short	(.L_18 - .L_17)
.L_17:
        /*0004*/ 	.word	0x00000082


	//----- nvinfo : EIATTR_KPARAM_INFO
	.align		4
.L_18:
        /*0008*/ 	.byte	0x04, 0x17
        /*000a*/ 	.short	(.L_20 - .L_19)
.L_19:
        /*000c*/ 	.word	0x00000000
        /*0010*/ 	.short	0x0000
        /*0012*/ 	.short	0x0070
        /*0014*/ 	.byte	0x00, 0xf0, 0x01, 0x0e


	//----- nvinfo : EIATTR_SPARSE_MMA_MASK
	.align		4
.L_20:
        /*0018*/ 	.byte	0x03, 0x50
        /*001a*/ 	.short	0x0000


	//----- nvinfo : EIATTR_MAXREG_COUNT
	.align		4
        /*001c*/ 	.byte	0x03, 0x1b
        /*001e*/ 	.short	0x00ff


	//----- nvinfo : EIATTR_NUM_BARRIERS
	.align		4
        /*0020*/ 	.byte	0x02, 0x4c
        /*0022*/ 	.byte	0x01
	.zero		1


	//----- nvinfo : EIATTR_ANNOTATIONS
	.align		4
        /*0024*/ 	.byte	0x04, 0x55
        /*0026*/ 	.short	(.L_22 - .L_21)


	//   ....[0]....
.L_21:
        /*0028*/ 	.word	0x00000001
        /*002c*/ 	.byte	0x20, 0x07, 0x00, 0x00, 0x01, 0x00, 0x00, 0x00, 0x60, 0x07, 0x00, 0x00, 0x01, 0x00, 0x00, 0x00
        /* <DEDUP_REMOVED lines=368> */
        /*173c*/ 	.byte	0xd0, 0x1e, 0x01, 0x00, 0x01, 0x00, 0x00, 0x00, 0xb0, 0x21, 0x01, 0x00


	//----- nvinfo : EIATTR_MERCURY_ISA_VERSION
	.align		4
.L_22:
        /*1748*/ 	.byte	0x03, 0x5f
        /*174a*/ 	.short	0x0101


	//----- nvinfo : EIATTR_COOP_GROUP_MASK_REGIDS
	.align		4
        /*174c*/ 	.byte	0x04, 0x29
        /*174e*/ 	.short	(.L_24 - .L_23)


	//   ....[0]....
.L_23:
        /*1750*/ 	.word	0xffffffff


	//   ....[1]....
        /*1754*/ 	.word	0xffffffff


	//   ....[2]....
        /*1758*/ 	.word	0xffffffff


	//----- nvinfo : EIATTR_COOP_GROUP_INSTR_OFFSETS
	.align		4
.L_24:
        /*175c*/ 	.byte	0x04, 0x28
        /*175e*/ 	.short	(.L_26 - .L_25)


	//   ....[0]....
.L_25:
        /*1760*/ 	.word	0x00000060


	//   ....[1]....
        /*1764*/ 	.word	0x00000090


	//   ....[2]....
        /*1768*/ 	.word	0x00000190


	//----- nvinfo : EIATTR_MBARRIER_INSTR_OFFSETS
	.align		4
.L_26:
        /*176c*/ 	.byte	0x04, 0x39
        /*176e*/ 	.short	(.L_28 - .L_27)


	//   ....[0]....
.L_27:
        /*1770*/ 	.word	0x000002e0
        /*1774*/ 	.word	0x000000ff
        /*1778*/ 	.word	0x00030000
        /*177c*/ 	.short	0x0100
        /*177e*/ 	.byte	0x0a
	.zero		1


	//   ....[1]....
        /*1780*/ 	.word	0x000002f0
        /*1784*/ 	.word	0x000000ff
        /*1788*/ 	.word	0x00030020
        /*178c*/ 	.short	0x0100
        /*178e*/ 	.byte	0x0a
	.zero		1


	//   ....[2]....
        /*1790*/ 	.word	0x00000300
        /*1794*/ 	.word	0x000000ff
        /*1798*/ 	.word	0x00030008
        /*179c*/ 	.short	0x0100
        /*179e*/ 	.byte	0x0a
	.zero		1


	//   ....[3]....
        /*17a0*/ 	.word	0x00000310
        /*17a4*/ 	.word	0x000000ff
        /*17a8*/ 	.word	0x00030028
        /*17ac*/ 	.short	0x0100
        /*17ae*/ 	.byte	0x0a
	.zero		1


	//   ....[4]....
        /*17b0*/ 	.word	0x00000320
        /*17b4*/ 	.word	0x000000ff
        /*17b8*/ 	.word	0x00030010
        /*17bc*/ 	.short	0x0100
        /*17be*/ 	.byte	0x0a
	.zero		1


	//   ....[5]....
        /*17c0*/ 	.word	0x00000330
        /*17c4*/ 	.word	0x000000ff
        /*17c8*/ 	.word	0x00030030
        /*17cc*/ 	.short	0x0100
        /*17ce*/ 	.byte	0x0a
	.zero		1


	//   ....[6]....
        /*17d0*/ 	.word	0x00000340
        /*17d4*/ 	.word	0x000000ff
        /*17d8*/ 	.word	0x00030018
        /*17dc*/ 	.short	0x0100
        /*17de*/ 	.byte	0x0a
	.zero		1


	//   ....[7]....
        /*17e0*/ 	.word	0x00000350
        /*17e4*/ 	.word	0x000000ff
        /*17e8*/ 	.word	0x00030038
        /*17ec*/ 	.short	0x0100
        /*17ee*/ 	.byte	0x0a
	.zero		1


	//   ....[8]....
        /*17f0*/ 	.word	0x00001200
        /*17f4*/ 	.word	0x00000003
        /*17f8*/ 	.word	0x00030000
        /*17fc*/ 	.short	0x010a
        /*17fe*/ 	.byte	0x3f
	.zero		1


	//   ....[9]....
        /*1800*/ 	.word	0x00003620
        /*1804*/ 	.word	0x00000000
        /*1808*/ 	.word	0x00030000
        /*180c*/ 	.short	0x010a
        /*180e*/ 	.byte	0x3f
	.zero		1


	//   ....[10]....
        /*1810*/ 	.word	0x00005eb0
        /*1814*/ 	.word	0x000000ff
        /*1818*/ 	.word	0x00000000
        /*181c*/ 	.short	0x0101
        /*181e*/ 	.byte	0x09
	.zero		1


	//   ....[11]....
        /*1820*/ 	.word	0x000060a0
        /*1824*/ 	.word	0x000000ff
        /*1828*/ 	.word	0x00000000
        /*182c*/ 	.short	0x0101
        /*182e*/ 	.byte	0x04
	.zero		1


	//   ....[12]....
        /*1830*/ 	.word	0x00016280
        /*1834*/ 	.word	0x0000000b
        /*1838*/ 	.word	0x00030020
        /*183c*/ 	.short	0x010a
        /*183e*/ 	.byte	0x3f
	.zero		1


	//   ....[13]....
        /*1840*/ 	.word	0x00016970
        /*1844*/ 	.word	0x00000003
        /*1848*/ 	.word	0x00000000
        /*184c*/ 	.short	0x010a
        /*184e*/ 	.byte	0x3f
	.zero		1


	//   ....[14]....
        /*1850*/ 	.word	0x00016a40
        /*1854*/ 	.word	0x00000003
        /*1858*/ 	.word	0x00000000
        /*185c*/ 	.short	0x010a
        /*185e*/ 	.byte	0x3f
	.zero		1


	//   ....[15]....
        /*1860*/ 	.word	0x00016b10
        /*1864*/ 	.word	0x00000003
        /*1868*/ 	.word	0x00000000
        /*186c*/ 	.short	0x010a
        /*186e*/ 	.byte	0x3f
	.zero		1


	//   ....[16]....
        /*1870*/ 	.word	0x00016be0
        /*1874*/ 	.word	0x00000003
        /*1878*/ 	.word	0x00000000
        /*187c*/ 	.short	0x010a
        /*187e*/ 	.byte	0x3f
	.zero		1


	//----- nvinfo : EIATTR_NUM_MBARRIERS
	.align		4
.L_28:
        /*1880*/ 	.byte	0x03, 0x38
        /*1882*/ 	.short	0x0008


	//----- nvinfo : EIATTR_EXIT_INSTR_OFFSETS
	.align		4
        /*1884*/ 	.byte	0x04, 0x1c
        /*1886*/ 	.short	(.L_30 - .L_29)


	//   ....[0]....
.L_29:
        /*1888*/ 	.word	0x00000710


	//   ....[1]....
        /*188c*/ 	.word	0x000062e0


	//   ....[2]....
        /*1890*/ 	.word	0x00011650


	//   ....[3]....
        /*1894*/ 	.word	0x00011690


	//   ....[4]....
        /*1898*/ 	.word	0x00015fe0


	//   ....[5]....
        /*189c*/ 	.word	0x00016020


	//   ....[6]....
        /*18a0*/ 	.word	0x00016040


	//   ....[7]....
        /*18a4*/ 	.word	0x00016840


	//   ....[8]....
        /*18a8*/ 	.word	0x00016c10


	//----- nvinfo : EIATTR_MAX_THREADS
	.align		4
.L_30:
        /*18ac*/ 	.byte	0x04, 0x05
        /*18ae*/ 	.short	(.L_32 - .L_31)
.L_31:
        /*18b0*/ 	.word	0x00000100
        /*18b4*/ 	.word	0x00000001
        /*18b8*/ 	.word	0x00000001


	//----- nvinfo : EIATTR_CRS_STACK_SIZE
	.align		4
.L_32:
        /*18bc*/ 	.byte	0x04, 0x1e
        /*18be*/ 	.short	(.L_34 - .L_33)
.L_33:
        /*18c0*/ 	.word	0x00000000


	//----- nvinfo : EIATTR_CBANK_PARAM_SIZE
	.align		4
.L_34:
        /*18c4*/ 	.byte	0x03, 0x19
        /*18c6*/ 	.short	0x03f0


	//----- nvinfo : EIATTR_PARAM_CBANK
	.align		4
        /*18c8*/ 	.byte	0x04, 0x0a
        /*18ca*/ 	.short	(.L_36 - .L_35)
	.align		4
.L_35:
        /*18cc*/ 	.word	index@(.nv.constant0._ZN7cutlass13device_kernelINS_4conv6kernel13ConvUniversalINS1_16ConvProblemShapeILNS1_8OperatorE1ELi2EEENS1_10collective14CollectiveConvINS1_46MainloopSm90TmaGmmaWarpSpecializedImplicitGemmILS5_1ELi4ELi2EN4cute5tupleIJNSA_1CILi1EEESD_SD_EEENS1_36KernelImplicitTmaWarpSpecializedSm90ELi1EEENSB_IJNSC_ILi256EEENSC_ILi128EEENSB_IJNSC_ILi64EEEEEEEEENS_6half_tESM_NSA_8TiledMMAINSA_8MMA_AtomIJNSA_4SM904GMMA26MMA_64x128x16_F32F16F16_SSILNSQ_5MajorE0ELSS_1ELNSQ_7ScaleInE1ELST_1EEEEEENSA_6LayoutISE_NSB_IJNSC_ILi0EEESX_SX_EEEEENSB_IJNSA_10UnderscoreES10_S10_EEEEENS7_6detail26Sm90ImplicitGemmTileTraitsINSA_20SM90_TMA_LOAD_IM2COLENSA_14ComposedLayoutINSA_7SwizzleILi3ELi4ELi3EEENSA_18smem_ptr_flag_bitsILi16EEENSW_INSB_IJNSB_IJNSC_ILi8EEENSC_ILi32EEEEEENSB_IJSJ_SD_EEENSB_IJSD_NSC_ILi4EEEEEEEEENSB_IJNSB_IJSJ_NSC_ILi512EEEEEENSB_IJSD_SX_EEENSB_IJSX_NSC_ILi16384EEEEEEEEEEEEEvEENS14_INSA_13SM90_TMA_LOADENS16_IS18_S1A_NSW_INSB_IJNSB_IJSJ_NSC_ILi2EEEEEENSB_IJS1B_S1B_EEES1G_EEENSB_IJNSB_IJSD_NSC_ILi4096EEEEEES1J_NSB_IJSX_NSC_ILi8192EEEEEEEEEEEEEvEEEENS_8epilogue10collective6detail29Sm90TmaWarpSpecializedAdapterINS26_15DefaultEpilogueISM_NSB_IJNSB_IJlllEEESD_SX_EEES2B_NS25_6thread17LinearCombinationISM_Li1EffLNS2C_9ScaleType4KindE0ELNS_15FloatRoundStyleE2ESM_EENS_4gemm15EpilogueDefaultEEEEEvvEEEEvNT_6ParamsE)
        /*18d0*/ 	.short	0x0210
        /*18d2*/ 	.short	0x03f0


	//----- nvinfo : EIATTR_SW_WAR
	.align		4
.L_36:
        /*18d4*/ 	.byte	0x04, 0x36
        /*18d6*/ 	.short	(.L_38 - .L_37)
.L_37:
        /*18d8*/ 	.word	0x00000008
.L_38:


//--------------------- .nv.callgraph             --------------------------
	.section	.nv.callgraph,"",@"SHT_CUDA_CALLGRAPH"
	.align	4
	.sectionentsize	8
	.align		4
        /*0000*/ 	.word	0x00000000
	.align		4
        /*0004*/ 	.word	0xffffffff
	.align		4
        /*0008*/ 	.word	0x00000000
	.align		4
        /*000c*/ 	.word	0xfffffffe
	.align		4
        /*0010*/ 	.word	0x00000000
	.align		4
        /*0014*/ 	.word	0xfffffffd
	.align		4
        /*0018*/ 	.word	0x00000000
	.align		4
        /*001c*/ 	.word	0xfffffffc


//--------------------- .nv.constant4             --------------------------
	.section	.nv.constant4,"a",@progbits
	.align	8
	.align		8
.nv.constant4:
        /*0000*/ 	.dword	_ZN39_INTERNAL_05973ace_4_k_cu_cf1d3136_26164cuda3std3__45__cpo5beginE
	.align		8
        /*0008*/ 	.dword	_ZN39_INTERNAL_05973ace_4_k_cu_cf1d3136_26164cuda3std3__45__cpo3endE
	.align		8
        /*0010*/ 	.dword	_ZN39_INTERNAL_05973ace_4_k_cu_cf1d3136_26164cuda3std3__45__cpo6cbeginE
	.align		8
        /*0018*/ 	.dword	_ZN39_INTERNAL_05973ace_4_k_cu_cf1d3136_26164cuda3std3__45__cpo4cendE
	.align		8
        /*0020*/ 	.dword	_ZN39_INTERNAL_05973ace_4_k_cu_cf1d3136_26164cuda3std3__441_GLOBAL__N__05973ace_4_k_cu_cf1d3136_26166ignoreE
	.align		8
        /*0028*/ 	.dword	_ZN39_INTERNAL_05973ace_4_k_cu_cf1d3136_26164cuda3std3__419piecewise_constructE
	.align		8
        /*0030*/ 	.dword	_ZN39_INTERNAL_05973ace_4_k_cu_cf1d3136_26164cuda3std3__48in_placeE
	.align		8
        /*0038*/ 	.dword	_ZN39_INTERNAL_05973ace_4_k_cu_cf1d3136_26164cuda3std6ranges3__45__cpo4swapE
	.align		8
        /*0040*/ 	.dword	_ZN39_INTERNAL_05973ace_4_k_cu_cf1d3136_26164cuda3std6ranges3__45__cpo9iter_moveE
	.align		8
        /*0048*/ 	.dword	_ZN39_INTERNAL_05973ace_4_k_cu_cf1d3136_26164cute7productE
	.align		8
        /*0050*/ 	.dword	_ZN39_INTERNAL_05973ace_4_k_cu_cf1d3136_26164cute1_E


//--------------------- .text._ZN7cutlass13device_kernelINS_4conv6kernel13ConvUniversalINS1_16ConvProblemShapeILNS1_8OperatorE1ELi2EEENS1_10collective14CollectiveConvINS1_46MainloopSm90TmaGmmaWarpSpecializedImplicitGemmILS5_1ELi4ELi2EN4cute5tupleIJNSA_1CILi1EEESD_SD_EEENS1_36KernelImplicitTmaWarpSpecializedSm90ELi1EEENSB_IJNSC_ILi256EEENSC_ILi128EEENSB_IJNSC_ILi64EEEEEEEEENS_6half_tESM_NSA_8TiledMMAINSA_8MMA_AtomIJNSA_4SM904GMMA26MMA_64x128x16_F32F16F16_SSILNSQ_5MajorE0ELSS_1ELNSQ_7ScaleInE1ELST_1EEEEEENSA_6LayoutISE_NSB_IJNSC_ILi0EEESX_SX_EEEEENSB_IJNSA_10UnderscoreES10_S10_EEEEENS7_6detail26Sm90ImplicitGemmTileTraitsINSA_20SM90_TMA_LOAD_IM2COLENSA_14ComposedLayoutINSA_7SwizzleILi3ELi4ELi3EEENSA_18smem_ptr_flag_bitsILi16EEENSW_INSB_IJNSB_IJNSC_ILi8EEENSC_ILi32EEEEEENSB_IJSJ_SD_EEENSB_IJSD_NSC_ILi4EEEEEEEEENSB_IJNSB_IJSJ_NSC_ILi512EEEEEENSB_IJSD_SX_EEENSB_IJSX_NSC_ILi16384EEEEEEEEEEEEEvEENS14_INSA_13SM90_TMA_LOADENS16_IS18_S1A_NSW_INSB_IJNSB_IJSJ_NSC_ILi2EEEEEENSB_IJS1B_S1B_EEES1G_EEENSB_IJNSB_IJSD_NSC_ILi4096EEEEEES1J_NSB_IJSX_NSC_ILi8192EEEEEEEEEEEEEvEEEENS_8epilogue10collective6detail29Sm90TmaWarpSpecializedAdapterINS26_15DefaultEpilogueISM_NSB_IJNSB_IJlllEEESD_SX_EEES2B_NS25_6thread17LinearCombinationISM_Li1EffLNS2C_9ScaleType4KindE0ELNS_15FloatRoundStyleE2ESM_EENS_4gemm15EpilogueDefaultEEEEEvvEEEEvNT_6ParamsE --------------------------
	.section	.text._ZN7cutlass13device_kernelINS_4conv6kernel13ConvUniversalINS1_16ConvProblemShapeILNS1_8OperatorE1ELi2EEENS1_10collective14CollectiveConvINS1_46MainloopSm90TmaGmmaWarpSpecializedImplicitGemmILS5_1ELi4ELi2EN4cute5tupleIJNSA_1CILi1EEESD_SD_EEENS1_36KernelImplicitTmaWarpSpecializedSm90ELi1EEENSB_IJNSC_ILi256EEENSC_ILi128EEENSB_IJNSC_ILi64EEEEEEEEENS_6half_tESM_NSA_8TiledMMAINSA_8MMA_AtomIJNSA_4SM904GMMA26MMA_64x128x16_F32F16F16_SSILNSQ_5MajorE0ELSS_1ELNSQ_7ScaleInE1ELST_1EEEEEENSA_6LayoutISE_NSB_IJNSC_ILi0EEESX_SX_EEEEENSB_IJNSA_10UnderscoreES10_S10_EEEEENS7_6detail26Sm90ImplicitGemmTileTraitsINSA_20SM90_TMA_LOAD_IM2COLENSA_14ComposedLayoutINSA_7SwizzleILi3ELi4ELi3EEENSA_18smem_ptr_flag_bitsILi16EEENSW_INSB_IJNSB_IJNSC_ILi8EEENSC_ILi32EEEEEENSB_IJSJ_SD_EEENSB_IJSD_NSC_ILi4EEEEEEEEENSB_IJNSB_IJSJ_NSC_ILi512EEEEEENSB_IJSD_SX_EEENSB_IJSX_NSC_ILi16384EEEEEEEEEEEEEvEENS14_INSA_13SM90_TMA_LOADENS16_IS18_S1A_NSW_INSB_IJNSB_IJSJ_NSC_ILi2EEEEEENSB_IJS1B_S1B_EEES1G_EEENSB_IJNSB_IJSD_NSC_ILi4096EEEEEES1J_NSB_IJSX_NSC_ILi8192EEEEEEEEEEEEEvEEEENS_8epilogue10collective6detail29Sm90TmaWarpSpecializedAdapterINS26_15DefaultEpilogueISM_NSB_IJNSB_IJlllEEESD_SX_EEES2B_NS25_6thread17LinearCombinationISM_Li1EffLNS2C_9ScaleType4KindE0ELNS_15FloatRoundStyleE2ESM_EENS_4gemm15EpilogueDefaultEEEEEvvEEEEvNT_6ParamsE,"ax",@progbits
	.align	128
.text._ZN7cutlass13device_kernelINS_4conv6kernel13ConvUniversalINS1_16ConvProblemShapeILNS1_8OperatorE1ELi2EEENS1_10collective14CollectiveConvINS1_46MainloopSm90TmaGmmaWarpSpecializedImplicitGemmILS5_1ELi4ELi2EN4cute5tupleIJNSA_1CILi1EEESD_SD_EEENS1_36KernelImplicitTmaWarpSpecializedSm90ELi1EEENSB_IJNSC_ILi256EEENSC_ILi128EEENSB_IJNSC_ILi64EEEEEEEEENS_6half_tESM_NSA_8TiledMMAINSA_8MMA_AtomIJNSA_4SM904GMMA26MMA_64x128x16_F32F16F16_SSILNSQ_5MajorE0ELSS_1ELNSQ_7ScaleInE1ELST_1EEEEEENSA_6LayoutISE_NSB_IJNSC_ILi0EEESX_SX_EEEEENSB_IJNSA_10UnderscoreES10_S10_EEEEENS7_6detail26Sm90ImplicitGemmTileTraitsINSA_20SM90_TMA_LOAD_IM2COLENSA_14ComposedLayoutINSA_7SwizzleILi3ELi4ELi3EEENSA_18smem_ptr_flag_bitsILi16EEENSW_INSB_IJNSB_IJNSC_ILi8EEENSC_ILi32EEEEEENSB_IJSJ_SD_EEENSB_IJSD_NSC_ILi4EEEEEEEEENSB_IJNSB_IJSJ_NSC_ILi512EEEEEENSB_IJSD_SX_EEENSB_IJSX_NSC_ILi16384EEEEEEEEEEEEEvEENS14_INSA_13SM90_TMA_LOADENS16_IS18_S1A_NSW_INSB_IJNSB_IJSJ_NSC_ILi2EEEEEENSB_IJS1B_S1B_EEES1G_EEENSB_IJNSB_IJSD_NSC_ILi4096EEEEEES1J_NSB_IJSX_NSC_ILi8192EEEEEEEEEEEEEvEEEENS_8epilogue10collective6detail29Sm90TmaWarpSpecializedAdapterINS26_15DefaultEpilogueISM_NSB_IJNSB_IJlllEEESD_SX_EEES2B_NS25_6thread17LinearCombinationISM_Li1EffLNS2C_9ScaleType4KindE0ELNS_15FloatRoundStyleE2ESM_EENS_4gemm15EpilogueDefaultEEEEEvvEEEEvNT_6ParamsE:
        .type           _ZN7cutlass13device_kernelINS_4conv6kernel13ConvUniversalINS1_16ConvProblemShapeILNS1_8OperatorE1ELi2EEENS1_10collective14CollectiveConvINS1_46MainloopSm90TmaGmmaWarpSpecializedImplicitGemmILS5_1ELi4ELi2EN4cute5tupleIJNSA_1CILi1EEESD_SD_EEENS1_36KernelImplicitTmaWarpSpecializedSm90ELi1EEENSB_IJNSC_ILi256EEENSC_ILi128EEENSB_IJNSC_ILi64EEEEEEEEENS_6half_tESM_NSA_8TiledMMAINSA_8MMA_AtomIJNSA_4SM904GMMA26MMA_64x128x16_F32F16F16_SSILNSQ_5MajorE0ELSS_1ELNSQ_7ScaleInE1ELST_1EEEEEENSA_6LayoutISE_NSB_IJNSC_ILi0EEESX_SX_EEEEENSB_IJNSA_10UnderscoreES10_S10_EEEEENS7_6detail26Sm90ImplicitGemmTileTraitsINSA_20SM90_TMA_LOAD_IM2COLENSA_14ComposedLayoutINSA_7SwizzleILi3ELi4ELi3EEENSA_18smem_ptr_flag_bitsILi16EEENSW_INSB_IJNSB_IJNSC_ILi8EEENSC_ILi32EEEEEENSB_IJSJ_SD_EEENSB_IJSD_NSC_ILi4EEEEEEEEENSB_IJNSB_IJSJ_NSC_ILi512EEEEEENSB_IJSD_SX_EEENSB_IJSX_NSC_ILi16384EEEEEEEEEEEEEvEENS14_INSA_13SM90_TMA_LOADENS16_IS18_S1A_NSW_INSB_IJNSB_IJSJ_NSC_ILi2EEEEEENSB_IJS1B_S1B_EEES1G_EEENSB_IJNSB_IJSD_NSC_ILi4096EEEEEES1J_NSB_IJSX_NSC_ILi8192EEEEEEEEEEEEEvEEEENS_8epilogue10collective6detail29Sm90TmaWarpSpecializedAdapterINS26_15DefaultEpilogueISM_NSB_IJNSB_IJlllEEESD_SX_EEES2B_NS25_6thread17LinearCombinationISM_Li1EffLNS2C_9ScaleType4KindE0ELNS_15FloatRoundStyleE2ESM_EENS_4gemm15EpilogueDefaultEEEEEvvEEEEvNT_6ParamsE,@function
        .size           _ZN7cutlass13device_kernelINS_4conv6kernel13ConvUniversalINS1_16ConvProblemShapeILNS1_8OperatorE1ELi2EEENS1_10collective14CollectiveConvINS1_46MainloopSm90TmaGmmaWarpSpecializedImplicitGemmILS5_1ELi4ELi2EN4cute5tupleIJNSA_1CILi1EEESD_SD_EEENS1_36KernelImplicitTmaWarpSpecializedSm90ELi1EEENSB_IJNSC_ILi256EEENSC_ILi128EEENSB_IJNSC_ILi64EEEEEEEEENS_6half_tESM_NSA_8TiledMMAINSA_8MMA_AtomIJNSA_4SM904GMMA26MMA_64x128x16_F32F16F16_SSILNSQ_5MajorE0ELSS_1ELNSQ_7ScaleInE1ELST_1EEEEEENSA_6LayoutISE_NSB_IJNSC_ILi0EEESX_SX_EEEEENSB_IJNSA_10UnderscoreES10_S10_EEEEENS7_6detail26Sm90ImplicitGemmTileTraitsINSA_20SM90_TMA_LOAD_IM2COLENSA_14ComposedLayoutINSA_7SwizzleILi3ELi4ELi3EEENSA_18smem_ptr_flag_bitsILi16EEENSW_INSB_IJNSB_IJNSC_ILi8EEENSC_ILi32EEEEEENSB_IJSJ_SD_EEENSB_IJSD_NSC_ILi4EEEEEEEEENSB_IJNSB_IJSJ_NSC_ILi512EEEEEENSB_IJSD_SX_EEENSB_IJSX_NSC_ILi16384EEEEEEEEEEEEEvEENS14_INSA_13SM90_TMA_LOADENS16_IS18_S1A_NSW_INSB_IJNSB_IJSJ_NSC_ILi2EEEEEENSB_IJS1B_S1B_EEES1G_EEENSB_IJNSB_IJSD_NSC_ILi4096EEEEEES1J_NSB_IJSX_NSC_ILi8192EEEEEEEEEEEEEvEEEENS_8epilogue10collective6detail29Sm90TmaWarpSpecializedAdapterINS26_15DefaultEpilogueISM_NSB_IJNSB_IJlllEEESD_SX_EEES2B_NS25_6thread17LinearCombinationISM_Li1EffLNS2C_9ScaleType4KindE0ELNS_15FloatRoundStyleE2ESM_EENS_4gemm15EpilogueDefaultEEEEEvvEEEEvNT_6ParamsE,(.L_x_535 - _ZN7cutlass13device_kernelINS_4conv6kernel13ConvUniversalINS1_16ConvProblemShapeILNS1_8OperatorE1ELi2EEENS1_10collective14CollectiveConvINS1_46MainloopSm90TmaGmmaWarpSpecializedImplicitGemmILS5_1ELi4ELi2EN4cute5tupleIJNSA_1CILi1EEESD_SD_EEENS1_36KernelImplicitTmaWarpSpecializedSm90ELi1EEENSB_IJNSC_ILi256EEENSC_ILi128EEENSB_IJNSC_ILi64EEEEEEEEENS_6half_tESM_NSA_8TiledMMAINSA_8MMA_AtomIJNSA_4SM904GMMA26MMA_64x128x16_F32F16F16_SSILNSQ_5MajorE0ELSS_1ELNSQ_7ScaleInE1ELST_1EEEEEENSA_6LayoutISE_NSB_IJNSC_ILi0EEESX_SX_EEEEENSB_IJNSA_10UnderscoreES10_S10_EEEEENS7_6detail26Sm90ImplicitGemmTileTraitsINSA_20SM90_TMA_LOAD_IM2COLENSA_14ComposedLayoutINSA_7SwizzleILi3ELi4ELi3EEENSA_18smem_ptr_flag_bitsILi16EEENSW_INSB_IJNSB_IJNSC_ILi8EEENSC_ILi32EEEEEENSB_IJSJ_SD_EEENSB_IJSD_NSC_ILi4EEEEEEEEENSB_IJNSB_IJSJ_NSC_ILi512EEEEEENSB_IJSD_SX_EEENSB_IJSX_NSC_ILi16384EEEEEEEEEEEEEvEENS14_INSA_13SM90_TMA_LOADENS16_IS18_S1A_NSW_INSB_IJNSB_IJSJ_NSC_ILi2EEEEEENSB_IJS1B_S1B_EEES1G_EEENSB_IJNSB_IJSD_NSC_ILi4096EEEEEES1J_NSB_IJSX_NSC_ILi8192EEEEEEEEEEEEEvEEEENS_8epilogue10collective6detail29Sm90TmaWarpSpecializedAdapterINS26_15DefaultEpilogueISM_NSB_IJNSB_IJlllEEESD_SX_EEES2B_NS25_6thread17LinearCombinationISM_Li1EffLNS2C_9ScaleType4KindE0ELNS_15FloatRoundStyleE2ESM_EENS_4gemm15EpilogueDefaultEEEEEvvEEEEvNT_6ParamsE)
        .other          _ZN7cutlass13device_kernelINS_4conv6kernel13ConvUniversalINS1_16ConvProblemShapeILNS1_8OperatorE1ELi2EEENS1_10collective14CollectiveConvINS1_46MainloopSm90TmaGmmaWarpSpecializedImplicitGemmILS5_1ELi4ELi2EN4cute5tupleIJNSA_1CILi1EEESD_SD_EEENS1_36KernelImplicitTmaWarpSpecializedSm90ELi1EEENSB_IJNSC_ILi256EEENSC_ILi128EEENSB_IJNSC_ILi64EEEEEEEEENS_6half_tESM_NSA_8TiledMMAINSA_8MMA_AtomIJNSA_4SM904GMMA26MMA_64x128x16_F32F16F16_SSILNSQ_5MajorE0ELSS_1ELNSQ_7ScaleInE1ELST_1EEEEEENSA_6LayoutISE_NSB_IJNSC_ILi0EEESX_SX_EEEEENSB_IJNSA_10UnderscoreES10_S10_EEEEENS7_6detail26Sm90ImplicitGemmTileTraitsINSA_20SM90_TMA_LOAD_IM2COLENSA_14ComposedLayoutINSA_7SwizzleILi3ELi4ELi3EEENSA_18smem_ptr_flag_bitsILi16EEENSW_INSB_IJNSB_IJNSC_ILi8EEENSC_ILi32EEEEEENSB_IJSJ_SD_EEENSB_IJSD_NSC_ILi4EEEEEEEEENSB_IJNSB_IJSJ_NSC_ILi512EEEEEENSB_IJSD_SX_EEENSB_IJSX_NSC_ILi16384EEEEEEEEEEEEEvEENS14_INSA_13SM90_TMA_LOADENS16_IS18_S1A_NSW_INSB_IJNSB_IJSJ_NSC_ILi2EEEEEENSB_IJS1B_S1B_EEES1G_EEENSB_IJNSB_IJSD_NSC_ILi4096EEEEEES1J_NSB_IJSX_NSC_ILi8192EEEEEEEEEEEEEvEEEENS_8epilogue10collective6detail29Sm90TmaWarpSpecializedAdapterINS26_15DefaultEpilogueISM_NSB_IJNSB_IJlllEEESD_SX_EEES2B_NS25_6thread17LinearCombinationISM_Li1EffLNS2C_9ScaleType4KindE0ELNS_15FloatRoundStyleE2ESM_EENS_4gemm15EpilogueDefaultEEEEEvvEEEEvNT_6ParamsE,@"STO_CUDA_ENTRY STV_DEFAULT"
_ZN7cutlass13device_kernelINS_4conv6kernel13ConvUniversalINS1_16ConvProblemShapeILNS1_8OperatorE1ELi2EEENS1_10collective14CollectiveConvINS1_46MainloopSm90TmaGmmaWarpSpecializedImplicitGemmILS5_1ELi4ELi2EN4cute5tupleIJNSA_1CILi1EEESD_SD_EEENS1_36KernelImplicitTmaWarpSpecializedSm90ELi1EEENSB_IJNSC_ILi256EEENSC_ILi128EEENSB_IJNSC_ILi64EEEEEEEEENS_6half_tESM_NSA_8TiledMMAINSA_8MMA_AtomIJNSA_4SM904GMMA26MMA_64x128x16_F32F16F16_SSILNSQ_5MajorE0ELSS_1ELNSQ_7ScaleInE1ELST_1EEEEEENSA_6LayoutISE_NSB_IJNSC_ILi0EEESX_SX_EEEEENSB_IJNSA_10UnderscoreES10_S10_EEEEENS7_6detail26Sm90ImplicitGemmTileTraitsINSA_20SM90_TMA_LOAD_IM2COLENSA_14ComposedLayoutINSA_7SwizzleILi3ELi4ELi3EEENSA_18smem_ptr_flag_bitsILi16EEENSW_INSB_IJNSB_IJNSC_ILi8EEENSC_ILi32EEEEEENSB_IJSJ_SD_EEENSB_IJSD_NSC_ILi4EEEEEEEEENSB_IJNSB_IJSJ_NSC_ILi512EEEEEENSB_IJSD_SX_EEENSB_IJSX_NSC_ILi16384EEEEEEEEEEEEEvEENS14_INSA_13SM90_TMA_LOADENS16_IS18_S1A_NSW_INSB_IJNSB_IJSJ_NSC_ILi2EEEEEENSB_IJS1B_S1B_EEES1G_EEENSB_IJNSB_IJSD_NSC_ILi4096EEEEEES1J_NSB_IJSX_NSC_ILi8192EEEEEEEEEEEEEvEEEENS_8epilogue10collective6detail29Sm90TmaWarpSpecializedAdapterINS26_15DefaultEpilogueISM_NSB_IJNSB_IJlllEEESD_SX_EEES2B_NS25_6thread17LinearCombinationISM_Li1EffLNS2C_9ScaleType4KindE0ELNS_15FloatRoundStyleE2ESM_EENS_4gemm15EpilogueDefaultEEEEEvvEEEEvNT_6ParamsE:
[----:B------:R-:W0:Y:S01]  /*0000*/  LDC R1, c[0x0][0x28] ;  /* 0x00000a00ff017b82 */ /* 0x000e220000000800 */
[----:B------:R-:W1:Y:S01]  /*0010*/  S2R R4, SR_TID.X ;  /* 0x0000000000047919 */ /* 0x000e620000002100 */
[----:B------:R-:W-:Y:S01]  /*0020*/  ELECT P0, URZ, PT ;  /* 0x00000000003f782f */ /* 0x000fe20003800000 */
[----:B------:R-:W-:Y:S01]  /*0030*/  BSSY B0, `(.L_x_0) ;  /* 0x0000015000007945 */ /* 0x000fe20003800000 */
[----:B0-----:R-:W-:Y:S01]  /*0040*/  VIADD R1, R1, 0xfffffc18 ;  /* 0xfffffc1801017836 */ /* 0x001fe20000000000 */
[----:B-1----:R-:W-:-:S05]  /*0050*/  SHF.R.U32.HI R0, RZ, 0x5, R4 ;  /* 0x00000005ff007819 */ /* 0x002fca0000011604 */
[----:B------:R-:W0:Y:S02]  /*0060*/  SHFL.IDX PT, R2, R0, RZ, 0x1f ;  /* 0x00001fff00027589 */ /* 0x000e2400000e0000 */
[----:B0-----:R-:W-:Y:S02]  /*0070*/  R2UR UR4, R2 ;  /* 0x00000000020472ca */ /* 0x001fe400000e0000 */
[----:B------:R-:W-:-:S06]  /*0080*/  SHF.R.U32.HI R2, RZ, 0x7, R4 ;  /* 0x00000007ff027819 */ /* 0x000fcc0000011604 */
[----:B------:R-:W0:Y:S05]  /*0090*/  SHFL.IDX PT, R2, R2, RZ, 0x1f ;  /* 0x00001fff02027589 */ /* 0x000e2a00000e0000 */
[----:B------:R-:W-:Y:S02]  /*00a0*/  USHF.R.S32.HI UR5, URZ, 0x1f, UR4 ;  /* 0x0000001f3f057899 */ /* 0x000fe40008011404 */
[----:B------:R-:W-:Y:S02]  /*00b0*/  ISETP.NE.OR P0, PT, RZ, UR4, !P0 ;  /* 0x00000004ff007c0c */ /* 0x000fe4000c705670 */
[----:B------:R-:W-:-:S04]  /*00c0*/  ULEA.HI UR5, UR5, UR4, URZ, 0x2 ;  /* 0x0000000405057291 */ /* 0x000fc8000f8f103f */
[----:B------:R-:W-:-:S04]  /*00d0*/  ULOP3.LUT UR5, UR5, 0xfffffffc, URZ, 0xc0, !UPT ;  /* 0xfffffffc05057892 */ /* 0x000fc8000f8ec03f */
[----:B------:R-:W-:-:S03]  /*00e0*/  UIADD3 UR7, UR4, -UR5, URZ ;  /* 0x8000000504077290 */ /* 0x000fc6000fffe03f */
[----:B------:R-:W-:Y:S09]  /*00f0*/  @P0 BRA `(.L_x_1) ;  /* 0x0000000000200947 */ /* 0x000ff20003800000 */
[----:B------:R-:W-:Y:S02]  /*0100*/  ULDC.64 UR4, c[0x0][0x198] ;  /* 0x0000660000047ab9 */ /* 0x000fe40000000a00 */
[----:B------:R-:W-:Y:S02]  /*0110*/  UIADD3 UR8, UP0, UR4, 0xf0, URZ ;  /* 0x000000f004087890 */ /* 0x000fe4000ff1e03f */
[----:B------:R-:W-:Y:S02]  /*0120*/  UIADD3 UR4, UP1, UR4, 0x1f0, URZ ;  /* 0x000001f004047890 */ /* 0x000fe4000ff3e03f */
[----:B------:R-:W-:Y:S02]  /*0130*/  UIADD3.X UR9, URZ, UR5, URZ, UP0, !UPT ;  /* 0x000000053f097290 */ /* 0x000fe400087fe43f */
[----:B------:R-:W-:-:S07]  /*0140*/  UIADD3.X UR5, URZ, UR5, URZ, UP1, !UPT ;  /* 0x000000053f057290 */ /* 0x000fce0008ffe43f */
[----:B------:R1:W-:Y:S02]  /*0150*/  UTMACCTL.PF [UR8] ;  /* 0x00000000080079b9 */ /* 0x0003e40008040000 */
[----:B------:R1:W-:Y:S02]  /*0160*/  UTMACCTL.PF [UR4] ;  /* 0x00000000040079b9 */ /* 0x0003e40008040000 */
[----:B-1----:R-:W-:Y:S01]  /*0170*/  NOP ;  /* 0x0000000000007918 */ /* 0x002fe20000000000 */
.L_x_1:
[----:B------:R-:W-:Y:S05]  /*0180*/  BSYNC B0 ;  /* 0x0000000000007941 */ /* 0x000fea0003800000 */
.L_x_0:
[----:B------:R-:W1:Y:S01]  /*0190*/  SHFL.IDX PT, R0, R0, RZ, 0x1f ;  /* 0x00001fff00007589 */ /* 0x000e6200000e0000 */
[----:B0-----:R-:W-:-:S13]  /*01a0*/  R2UR UR12, R2 ;  /* 0x00000000020c72ca */ /* 0x001fda00000e0000 */
[----:B------:R-:W-:Y:S02]  /*01b0*/  ULOP3.LUT UP0, URZ, UR12, UR7, URZ, 0xfc, !UPT ;  /* 0x000000070c3f7292 */ /* 0x000fe4000f80fc3f */
[----:B------:R-:W-:Y:S02]  /*01c0*/  UISETP.NE.AND UP1, UPT, UR12, 0x1, UPT ;  /* 0x000000010c00788c */ /* 0x000fe4000bf25270 */
[----:B------:R-:W-:-:S04]  /*01d0*/  USEL UR6, URZ, 0x1, UP0 ;  /* 0x000000013f067887 */ /* 0x000fc80008000000 */
[----:B------:R-:W-:Y:S01]  /*01e0*/  USEL UR6, UR6, 0x2, UP1 ;  /* 0x0000000206067887 */ /* 0x000fe20008800000 */
[----:B-1----:R-:W-:-:S13]  /*01f0*/  ISETP.NE.AND P0, PT, R0, RZ, PT ;  /* 0x000000ff0000720c */ /* 0x002fda0003f05270 */
[----:B------:R-:W-:Y:S05]  /*0200*/  @P0 BRA `(.L_x_2) ;  /* 0x0000000000580947 */ /* 0x000fea0003800000 */
[----:B------:R-:W0:Y:S01]  /*0210*/  S2UR UR10, SR_CgaCtaId ;  /* 0x00000000000a79c3 */ /* 0x000e220000008800 */
[----:B------:R-:W-:Y:S01]  /*0220*/  UMOV UR4, 0x400 ;  /* 0x0000040000047882 */ /* 0x000fe20000000000 */
[----:B------:R-:W-:Y:S01]  /*0230*/  UMOV UR5, 0x1 ;  /* 0x0000000100057882 */ /* 0x000fe20000000000 */
[----:B------:R-:W-:Y:S01]  /*0240*/  UMOV UR8, 0x80 ;  /* 0x0000008000087882 */ /* 0x000fe20000000000 */
[----:B------:R-:W-:Y:S01]  /*0250*/  ELECT P0, URZ, PT ;  /* 0x00000000003f782f */ /* 0x000fe20003800000 */
[----:B------:R-:W-:-:S04]  /*0260*/  UIADD3 UR8, -UR8, 0x100000, URZ ;  /* 0x0010000008087890 */ /* 0x000fc8000fffe13f */
[----:B------:R-:W-:Y:S02]  /*0270*/  USHF.L.U32 UR9, UR8, 0xb, URZ ;  /* 0x0000000b08097899 */ /* 0x000fe4000800063f */
[----:B------:R-:W-:Y:S02]  /*0280*/  USHF.L.U32 UR8, UR8, 0x1, URZ ;  /* 0x0000000108087899 */ /* 0x000fe4000800063f */
[----:B0-----:R-:W-:Y:S02]  /*0290*/  ULEA UR10, UR10, UR4, 0x18 ;  /* 0x000000040a0a7291 */ /* 0x001fe4000f8ec03f */
[----:B------:R-:W-:-:S04]  /*02a0*/  UIADD3 UR4, -UR5, 0x100000, URZ ;  /* 0x0010000005047890 */ /* 0x000fc8000fffe13f */
[----:B------:R-:W-:Y:S02]  /*02b0*/  USHF.L.U32 UR5, UR4, 0xb, URZ ;  /* 0x0000000b04057899 */ /* 0x000fe4000800063f */
[----:B------:R-:W-:Y:S01]  /*02c0*/  USHF.L.U32 UR4, UR4, 0x1, URZ ;  /* 0x0000000104047899 */ /* 0x000fe2000800063f */
[----:B------:R-:W0:Y:S11]  /*02d0*/  FENCE.VIEW.ASYNC.S ;  /* 0x00000000000073c6 */ /* 0x000e360000000000 */
[----:B0-----:R0:W1:Y:S01]  /*02e0*/  SYNCS.EXCH.64 URZ, [UR10+0x30000], UR4 ;  /* 0x030000040a3f75b2 */ /* 0x0010620008000100 */
[----:B------:R0:W2:Y:S01]  /*02f0*/  SYNCS.EXCH.64 URZ, [UR10+0x30020], UR8 ;  /* 0x030020080a3f75b2 */ /* 0x0000a20008000100 */
[----:B------:R0:W3:Y:S01]  /*0300*/  SYNCS.EXCH.64 URZ, [UR10+0x30008], UR4 ;  /* 0x030008040a3f75b2 */ /* 0x0000e20008000100 */
[----:B------:R0:W4:Y:S01]  /*0310*/  SYNCS.EXCH.64 URZ, [UR10+0x30028], UR8 ;  /* 0x030028080a3f75b2 */ /* 0x0001220008000100 */
[----:B------:R0:W0:Y:S01]  /*0320*/  SYNCS.EXCH.64 URZ, [UR10+0x30010], UR4 ;  /* 0x030010040a3f75b2 */ /* 0x0000220008000100 */
[----:B------:R0:W0:Y:S01]  /*0330*/  SYNCS.EXCH.64 URZ, [UR10+0x30030], UR8 ;  /* 0x030030080a3f75b2 */ /* 0x0000220008000100 */
[----:B------:R0:W0:Y:S01]  /*0340*/  SYNCS.EXCH.64 URZ, [UR10+0x30018], UR4 ;  /* 0x030018040a3f75b2 */ /* 0x0000220008000100 */
[----:B------:R0:W0:Y:S01]  /*0350*/  SYNCS.EXCH.64 URZ, [UR10+0x30038], UR8 ;  /* 0x030038080a3f75b2 */ /* 0x0000220008000100 */
[----:B------:R-:W-:Y:S01]  /*0360*/  NOP ;  /* 0x0000000000007918 */ /* 0x000fe20000000000 */
.L_x_2:
[----:B0-----:R-:W-:Y:S01]  /*0370*/  ULDC.64 UR4, c[0x0][0x598] ;  /* 0x0001660000047ab9 */ /* 0x001fe20000000a00 */
[----:B------:R-:W-:Y:S01]  /*0380*/  NOP ;  /* 0x0000000000007918 */ /* 0x000fe20000000000 */
[----:B------:R-:W-:Y:S01]  /*0390*/  ISETP.NE.U32.AND P0, PT, RZ, UR4, PT ;  /* 0x00000004ff007c0c */ /* 0x000fe2000bf05070 */
[----:B------:R-:W-:Y:S01]  /*03a0*/  NOP ;  /* 0x0000000000007918 */ /* 0x000fe20000000000 */
[----:B------:R-:W-:Y:S01]  /*03b0*/  ULDC.64 UR20, c[0x0][0x208] ;  /* 0x0000820000147ab9 */ /* 0x000fe20000000a00 */
[----:B-1234-:R-:W-:Y:S01]  /*03c0*/  BAR.SYNC.DEFER_BLOCKING 0x0 ;  /* 0x0000000000007b1d */ /* 0x01efe20000010000 */
[----:B------:R-:W-:-:S13]  /*03d0*/  ISETP.NE.AND.EX P0, PT, RZ, UR5, PT, P0 ;  /* 0x00000005ff007c0c */ /* 0x000fda000bf05300 */
[----:B------:R-:W-:Y:S05]  /*03e0*/  @!P0 BRA `(.L_x_3) ;  /* 0x0000000000208947 */ /* 0x000fea0003800000 */
[----:B------:R-:W0:Y:S02]  /*03f0*/  LDC.64 R2, c[0x0][0x598] ;  /* 0x00016600ff027b82 */ /* 0x000e240000000a00 */
[----:B0-----:R-:W2:Y:S02]  /*0400*/  LDG.E.64 R2, desc[UR20][R2.64] ;  /* 0x0000001402027981 */ /* 0x001ea4000c1e1b00 */
[----:B--2---:R-:W-:-:S04]  /*0410*/  ISETP.NE.U32.AND P0, PT, R2, RZ, PT ;  /* 0x000000ff0200720c */ /* 0x004fc80003f05070 */
[----:B------:R-:W-:-:S13]  /*0420*/  ISETP.NE.AND.EX P0, PT, R3, RZ, PT, P0 ;  /* 0x000000ff0300720c */ /* 0x000fda0003f05300 */
[----:B------:R-:W-:Y:S05]  /*0430*/  @!P0 BRA `(.L_x_3) ;  /* 0x00000000000c8947 */ /* 0x000fea0003800000 */
[----:B------:R-:W2:Y:S02]  /*0440*/  LD.E R2, desc[UR20][R2.64] ;  /* 0x0000001402027980 */ /* 0x000ea4000c101900 */
[----:B--2---:R-:W-:Y:S01]  /*0450*/  R2UR UR11, R2 ;  /* 0x00000000020b72ca */ /* 0x004fe200000e0000 */
[----:B------:R-:W-:-:S14]  /*0460*/  BRA `(.L_x_4) ;  /* 0x0000000000247947 */ /* 0x000fdc0003800000 */
.L_x_3:
[----:B------:R-:W-:Y:S02]  /*0470*/  ULDC.64 UR4, c[0x0][0x588] ;  /* 0x0001620000047ab9 */ /* 0x000fe40000000a00 */
[----:B------:R-:W-:-:S04]  /*0480*/  ISETP.NE.U32.AND P0, PT, RZ, UR4, PT ;  /* 0x00000004ff007c0c */ /* 0x000fc8000bf05070 */
[----:B------:R-:W-:-:S13]  /*0490*/  ISETP.NE.AND.EX P0, PT, RZ, UR5, PT, P0 ;  /* 0x00000005ff007c0c */ /* 0x000fda000bf05300 */
[----:B------:R-:W-:Y:S05]  /*04a0*/  @!P0 BRA `(.L_x_5) ;  /* 0x0000000000108947 */ /* 0x000fea0003800000 */
[----:B------:R-:W0:Y:S02]  /*04b0*/  LDC.64 R2, c[0x0][0x588] ;  /* 0x00016200ff027b82 */ /* 0x000e240000000a00 */
[----:B0-----:R-:W2:Y:S02]  /*04c0*/  LDG.E R2, desc[UR20][R2.64] ;  /* 0x0000001402027981 */ /* 0x001ea4000c1e1900 */
[----:B--2---:R-:W-:Y:S01]  /*04d0*/  R2UR UR11, R2 ;  /* 0x00000000020b72ca */ /* 0x004fe200000e0000 */
[----:B------:R-:W-:-:S14]  /*04e0*/  BRA `(.L_x_4) ;  /* 0x0000000000047947 */ /* 0x000fdc0003800000 */
.L_x_5:
[----:B------:R-:W-:-:S05]  /*04f0*/  ULDC UR11, c[0x0][0x580] ;  /* 0x00016000000b7ab9 */ /* 0x000fca0000000800 */
.L_x_4:
[----:B------:R-:W-:Y:S02]  /*0500*/  ULDC.64 UR4, c[0x0][0x5a0] ;  /* 0x0001680000047ab9 */ /* 0x000fe40000000a00 */
[----:B------:R-:W-:-:S04]  /*0510*/  ISETP.NE.U32.AND P0, PT, RZ, UR4, PT ;  /* 0x00000004ff007c0c */ /* 0x000fc8000bf05070 */
        /* <DEDUP_REMOVED lines=10> */
.L_x_6:
        /* <DEDUP_REMOVED lines=8> */
.L_x_8:
[----:B------:R-:W-:-:S05]  /*0640*/  ULDC UR22, c[0x0][0x584] ;  /* 0x0001610000167ab9 */ /* 0x000fca0000000800 */
.L_x_7:
[----:B------:R-:W-:Y:S01]  /*0650*/  ULDC UR4, c[0x0][0x3c4] ;  /* 0x0000f10000047ab9 */ /* 0x000fe20000000800 */
[----:B------:R-:W-:Y:S01]  /*0660*/  ISETP.NE.AND P0, PT, RZ, UR12, PT ;  /* 0x0000000cff007c0c */ /* 0x000fe2000bf05270 */
[----:B------:R-:W-:Y:S01]  /*0670*/  UIADD3 UR4, UR4, 0x3f, URZ ;  /* 0x0000003f04047890 */ /* 0x000fe2000fffe03f */
[----:B------:R-:W-:-:S03]  /*0680*/  ULDC.64 UR32, c[0x0][0x3c8] ;  /* 0x0000f20000207ab9 */ /* 0x000fc60000000a00 */
[----:B------:R-:W-:-:S04]  /*0690*/  USHF.R.S32.HI UR5, URZ, 0x1f, UR4 ;  /* 0x0000001f3f057899 */ /* 0x000fc80008011404 */
[----:B------:R-:W-:-:S04]  /*06a0*/  ULEA.HI UR4, UR5, UR4, URZ, 0x6 ;  /* 0x0000000405047291 */ /* 0x000fc8000f8f303f */
[----:B------:R-:W-:-:S04]  /*06b0*/  USHF.R.S32.HI UR4, URZ, 0x6, UR4 ;  /* 0x000000063f047899 */ /* 0x000fc80008011404 */
[----:B------:R-:W-:-:S04]  /*06c0*/  UIMAD UR5, UR4, UR32, URZ ;  /* 0x00000020040572a4 */ /* 0x000fc8000f8e023f */
[----:B------:R-:W-:Y:S01]  /*06d0*/  UIMAD UR5, UR5, UR33, URZ ;  /* 0x00000021050572a4 */ /* 0x000fe2000f8e023f */
[----:B------:R-:W-:Y:S11]  /*06e0*/  @!P0 BRA `(.L_x_9) ;  /* 0x0000015800508947 */ /* 0x000ff60003800000 */
[----:B------:R-:W-:-:S06]  /*06f0*/  UISETP.NE.AND UP0, UPT, UR12, 0x1, UPT ;  /* 0x000000010c00788c */ /* 0x000fcc000bf05270 */
[----:B------:R-:W-:-:S13]  /*0700*/  PLOP3.LUT P0, PT, PT, PT, UP0, 0x80, 0x0 ;  /* 0x000000000000781c */ /* 0x000fda0003f0f008 */
[----:B------:R-:W-:Y:S05]  /*0710*/  @P0 EXIT ;  /* 0x000000000000094d */ /* 0x000fea0003800000 */
[----:B------:R0:W-:Y:S01]  /*0720*/  STL [R1], RZ ;  /* 0x000000ff01007387 */ /* 0x0001e20000100800 */
[----:B------:R-:W-:Y:S01]  /*0730*/  UISETP.GE.AND UP0, UPT, UR5, 0x1, UPT ;  /* 0x000000010500788c */ /* 0x000fe2000bf06270 */
[----:B------:R-:W-:Y:S01]  /*0740*/  CS2R R86, SRZ ;  /* 0x0000000000567805 */ /* 0x000fe2000001ff00 */
[----:B------:R-:W-:Y:S01]  /*0750*/  UMOV UR4, URZ ;  /* 0x0000003f00047c82 */ /* 0x000fe20008000000 */
[----:B------:R0:W-:Y:S01]  /*0760*/  STL [R1+0x4], RZ ;  /* 0x000004ff01007387 */ /* 0x0001e20000100800 */
[----:B------:R-:W-:Y:S02]  /*0770*/  CS2R R152, SRZ ;  /* 0x0000000000987805 */ /* 0x000fe4000001ff00 */
[----:B------:R-:W-:Y:S02]  /*0780*/  CS2R R154, SRZ ;  /* 0x00000000009a7805 */ /* 0x000fe4000001ff00 */
[----:B------:R-:W-:Y:S01]  /*0790*/  PLOP3.LUT P0, PT, PT, PT, UP0, 0x80, 0x0 ;  /* 0x000000000000781c */ /* 0x000fe20003f0f008 */
[----:B------:R0:W-:Y:S01]  /*07a0*/  STL [R1+0x8], RZ ;  /* 0x000008ff01007387 */ /* 0x0001e20000100800 */
[----:B------:R-:W-:-:S02]  /*07b0*/  CS2R R156, SRZ ;  /* 0x00000000009c7805 */ /* 0x000fc4000001ff00 */
[----:B------:R-:W-:Y:S02]  /*07c0*/  CS2R R158, SRZ ;  /* 0x00000000009e7805 */ /* 0x000fe4000001ff00 */
[----:B------:R-:W-:Y:S01]  /*07d0*/  CS2R R160, SRZ ;  /* 0x0000000000a07805 */ /* 0x000fe2000001ff00 */
[----:B------:R0:W-:Y:S01]  /*07e0*/  STL [R1+0xc], RZ ;  /* 0x00000cff01007387 */ /* 0x0001e20000100800 */
[----:B------:R-:W-:Y:S02]  /*07f0*/  CS2R R162, SRZ ;  /* 0x0000000000a27805 */ /* 0x000fe4000001ff00 */
[----:B------:R-:W-:Y:S02]  /*0800*/  CS2R R164, SRZ ;  /* 0x0000000000a47805 */ /* 0x000fe4000001ff00 */
[----:B------:R-:W-:Y:S01]  /*0810*/  CS2R R166, SRZ ;  /* 0x0000000000a67805 */ /* 0x000fe2000001ff00 */
        /* <DEDUP_REMOVED lines=116> */
[----:B------:R0:W-:Y:S04]  /*0f60*/  STL [R1+0x84], RZ ;  /* 0x000084ff01007387 */ /* 0x0001e80000100800 */
        /* <DEDUP_REMOVED lines=29> */
[----:B------:R0:W-:Y:S01]  /*1140*/  STL [R1+0xfc], RZ ;  /* 0x0000fcff01007387 */ /* 0x0001e20000100800 */
[----:B------:R-:W-:Y:S05]  /*1150*/  @!P0 BRA `(.L_x_10) ;  /* 0x0000002000dc8947 */ /* 0x000fea0003800000 */
[----:B------:R-:W-:-:S04]  /*1160*/  ULOP3.LUT UR4, UR6, 0x1, URZ, 0xfc, !UPT ;  /* 0x0000000106047892 */ /* 0x000fc8000f8efc3f */
[----:B------:R-:W-:-:S06]  /*1170*/  UISETP.NE.AND UP0, UPT, UR4, 0x3, UPT ;  /* 0x000000030400788c */ /* 0x000fcc000bf05270 */
[----:B------:R-:W-:-:S13]  /*1180*/  PLOP3.LUT P1, PT, PT, PT, UP0, 0x80, 0x0 ;  /* 0x000000000000781c */ /* 0x000fda0003f2f008 */
[----:B------:R-:W-:Y:S05]  /*1190*/  @!P1 BRA `(.L_x_11) ;  /* 0x0000000000049947 */ /* 0x000fea0003800000 */
[----:B------:R-:W-:Y:S01]  /*11a0*/  BPT.TRAP 0x1 ;  /* 0x000000040000795c */ /* 0x000fe20000300000 */
.L_x_11:
[----:B------:R-:W1:Y:S01]  /*11b0*/  S2UR UR7, SR_CgaCtaId ;  /* 0x00000000000779c3 */ /* 0x000e620000008800 */
[----:B------:R-:W-:Y:S01]  /*11c0*/  SHF.L.U32 R0, RZ, 0x1f, RZ ;  /* 0x0000001fff007819 */ /* 0x000fe200000006ff */
[----:B------:R-:W-:Y:S02]  /*11d0*/  UMOV UR4, 0x400 ;  /* 0x0000040000047882 */ /* 0x000fe40000000000 */
[----:B-1----:R-:W-:-:S12]  /*11e0*/  ULEA UR4, UR7, UR4, 0x18 ;  /* 0x0000000407047291 */ /* 0x002fd8000f8ec03f */
.L_x_12:
[----:B-1----:R-:W-:-:S04]  /*11f0*/  IMAD.U32 R3, RZ, RZ, UR4 ;  /* 0x00000004ff037e24 */ /* 0x002fc8000f8e00ff */
[----:B------:R1:W2:Y:S03]  /*1200*/  SYNCS.PHASECHK.TRANS64.TRYWAIT P1, [R3+URZ+0x30000], R0 ;  /* 0x03000000030075a7 */ /* 0x0002a6000802017f */
[----:B--2---:R-:W-:Y:S05]  /*1210*/  @!P1 NANOSLEEP.SYNCS 0x989680 ;  /* 0x009896800000995d */ /* 0x004fea0003900000 */
[----:B------:R-:W2:Y:S02]  /*1220*/  @!P1 SYNCS.PHASECHK.TRANS64 P1, [R3+URZ+0x30000], R0 ;  /* 0x03000000030095a7 */ /* 0x000ea4000802007f */
[----:B--2---:R-:W-:Y:S05]  /*1230*/  @!P1 BRA `(.L_x_12) ;  /* 0xfffffffc00ec9947 */ /* 0x004fea000383ffff */
[----:B------:R-:W-:Y:S01]  /*1240*/  UIADD3 UR7, UR4, 0x20000, URZ ;  /* 0x0002000004077890 */ /* 0x000fe2000fffe03f */
[----:B------:R-:W-:Y:S01]  /*1250*/  WARPGROUP.ARRIVE ;  /* 0x00000000000079c5 */ /* 0x000fe20000000000 */
[----:B------:R-:W-:Y:S02]  /*1260*/  USHF.R.U32.HI UR4, URZ, 0x4, UR4 ;  /* 0x000000043f047899 */ /* 0x000fe40008011604 */
[----:B------:R-:W-:Y:S02]  /*1270*/  USHF.R.U32.HI UR7, URZ, 0x4, UR7 ;  /* 0x000000043f077899 */ /* 0x000fe40008011607 */
[----:B------:R-:W-:Y:S02]  /*1280*/  ULOP3.LUT UR4, UR4, 0x3fff, URZ, 0xc0, !UPT ;  /* 0x00003fff04047892 */ /* 0x000fe4000f8ec03f */
[----:B------:R-:W-:Y:S02]  /*1290*/  ULOP3.LUT UR7, UR7, 0x3fff, URZ, 0xc0, !UPT ;  /* 0x00003fff07077892 */ /* 0x000fe4000f8ec03f */
[----:B------:R-:W-:-:S02]  /*12a0*/  ULOP3.LUT UR4, UR4, 0x10000, URZ, 0xfc, !UPT ;  /* 0x0001000004047892 */ /* 0x000fc4000f8efc3f */
[----:B------:R-:W-:Y:S01]  /*12b0*/  ULOP3.LUT UR8, UR7, 0x2000000, URZ, 0xfc, !UPT ;  /* 0x0200000007087892 */ /* 0x000fe2000f8efc3f */
[----:B------:R-:W-:Y:S01]  /*12c0*/  UMOV UR13, 0x40000040 ;  /* 0x40000040000d7882 */ /* 0x000fe20000000000 */
[----:B------:R-:W-:-:S03]  /*12d0*/  UMOV UR15, 0x40000040 ;  /* 0x40000040000f7882 */ /* 0x000fc60000000000 */
[----:B------:R-:W-:Y:S02]  /*12e0*/  UMOV UR12, UR4 ;  /* 0x00000004000c7c82 */ /* 0x000fe40008000000 */
[----:B------:R-:W-:Y:S02]  /*12f0*/  UMOV UR14, UR8 ;  /* 0x00000008000e7c82 */ /* 0x000fe40008000000 */
[----:B------:R-:W-:Y:S01]  /*1300*/  HGMMA.64x128x16.F32 R68, gdesc[UR12].tnspB, RZ, !UPT, gsb0 ;  /* 0x41e000000c4479f0 */ /* 0x000fe2000c0008ff */
[----:B------:R-:W-:Y:S01]  /*1310*/  UIADD3 UR12, UR4, 0x200, URZ ;  /* 0x00000200040c7890 */ /* 0x000fe2000fffe03f */
[----:B------:R-:W-:Y:S01]  /*1320*/  UMOV UR13, 0x40000040 ;  /* 0x40000040000d7882 */ /* 0x000fe20000000000 */
[----:B------:R-:W-:Y:S02]  /*1330*/  WARPGROUP.DEPBAR.LE gsb0, 0x0 ;  /* 0x00008000000079c5 */ /* 0x000fe40000010000 */
[----:B------:R-:W-:Y:S01]  /*1340*/  WARPGROUP.ARRIVE ;  /* 0x00000000000079c5 */ /* 0x000fe20000000000 */
[----:B------:R-:W-:Y:S01]  /*1350*/  IMAD.MOV.U32 R44, RZ, RZ, R88 ;  /* 0x000000ffff2c7224 */ /* 0x000fe200078e0058 */
[----:B------:R-:W-:Y:S01]  /*1360*/  MOV R43, R89 ;  /* 0x00000059002b7202 */ /* 0x000fe20000000f00 */
[----:B------:R-:W-:Y:S01]  /*1370*/  IMAD.MOV.U32 R42, RZ, RZ, R90 ;  /* 0x000000ffff2a7224 */ /* 0x000fe200078e005a */
[----:B------:R-:W-:Y:S01]  /*1380*/  MOV R39, R93 ;  /* 0x0000005d00277202 */ /* 0x000fe20000000f00 */
[----:B------:R-:W-:-:S02]  /*1390*/  IMAD.MOV.U32 R41, RZ, RZ, R91 ;  /* 0x000000ffff297224 */ /* 0x000fc400078e005b */
[----:B------:R-:W-:Y:S01]  /*13a0*/  HGMMA.64x128x16.F32 R152, gdesc[UR12].tnspB, RZ, !UPT, gsb0 ;  /* 0x41e000000c9879f0 */ /* 0x000fe2000c0008ff */
[----:B------:R-:W-:Y:S01]  /*13b0*/  UIADD3 UR12, UR4, 0x400, URZ ;  /* 0x00000400040c7890 */ /* 0x000fe2000fffe03f */
[----:B------:R-:W-:Y:S01]  /*13c0*/  IMAD.MOV.U32 R40, RZ, RZ, R92 ;  /* 0x000000ffff287224 */ /* 0x000fe200078e005c */
[----:B------:R-:W-:Y:S01]  /*13d0*/  MOV R35, R97 ;  /* 0x0000006100237202 */ /* 0x000fe20000000f00 */
        /* <DEDUP_REMOVED lines=15> */
[----:B-1----:R-:W-:Y:S01]  /*14d0*/  MOV R3, R129 ;  /* 0x0000008100037202 */ /* 0x002fe20000000f00 */
[----:B------:R-:W-:Y:S01]  /*14e0*/  IMAD.MOV.U32 R28, RZ, RZ, R104 ;  /* 0x000000ffff1c7224 */ /* 0x000fe200078e0068 */
[----:B------:R-:W-:Y:S01]  /*14f0*/  UMOV UR13, 0x40000040 ;  /* 0x40000040000d7882 */ /* 0x000fe20000000000 */
        /* <DEDUP_REMOVED lines=28> */
[----:B------:R-:W-:-:S02]  /*16c0*/  IMAD.MOV.U32 R8, RZ, RZ, R124 ;  /* 0x000000ffff087224 */ /* 0x000fc400078e007c */
[----:B------:R-:W-:Y:S02]  /*16d0*/  IMAD.MOV.U32 R6, RZ, RZ, R126 ;  /* 0x000000ffff067224 */ /* 0x000fe400078e007e */
[----:B------:R-:W-:Y:S02]  /*16e0*/  IMAD.MOV.U32 R5, RZ, RZ, R127 ;  /* 0x000000ffff057224 */ /* 0x000fe400078e007f */
[----:B------:R-:W-:Y:S02]  /*16f0*/  IMAD.MOV.U32 R4, RZ, RZ, R128 ;  /* 0x000000ffff047224 */ /* 0x000fe400078e0080 */
[----:B------:R-:W-:Y:S02]  /*1700*/  IMAD.MOV.U32 R2, RZ, RZ, R130 ;  /* 0x000000ffff027224 */ /* 0x000fe400078e0082 */
[----:B------:R-:W-:Y:S02]  /*1710*/  IMAD.MOV.U32 R0, RZ, RZ, R131 ;  /* 0x000000ffff007224 */ /* 0x000fe400078e0083 */
        /* <DEDUP_REMOVED lines=35> */
[----:B------:R-:W-:Y:S01]  /*1950*/  IMAD.MOV.U32 R243, RZ, RZ, R9 ;  /* 0x000000fffff37224 */ /* 0x000fe200078e0009 */
[----:B------:R-:W-:Y:S02]  /*1960*/  WARPGROUP.DEPBAR.LE gsb0, 0x0 ;  /* 0x00008000000079c5 */ /* 0x000fe40000010000 */
[----:B------:R-:W-:Y:S01]  /*1970*/  WARPGROUP.ARRIVE ;  /* 0x00000000000079c5 */ /* 0x000fe20000000000 */
[----:B------:R1:W-:Y:S01]  /*1980*/  STL.64 [R1+0x2d8], R214 ;  /* 0x0002d8d601007387 */ /* 0x0003e20000100a00 */
[----:B------:R-:W-:-:S02]  /*1990*/  IMAD.MOV.U32 R244, RZ, RZ, R8 ;  /* 0x000000fffff47224 */ /* 0x000fc400078e0008 */
[----:B------:R-:W-:Y:S01]  /*19a0*/  IMAD.MOV.U32 R246, RZ, RZ, R6 ;  /* 0x000000fffff67224 */ /* 0x000fe200078e0006 */
[----:B------:R2:W-:Y:S01]  /*19b0*/  STL.64 [R1+0x2d0], R212 ;  /* 0x0002d0d401007387 */ /* 0x0005e20000100a00 */
[----:B------:R-:W-:Y:S01]  /*19c0*/  HGMMA.64x128x16.F32 R88, gdesc[UR12].tnspB, RZ, !UPT, gsb0 ;  /* 0x41e000000c5879f0 */ /* 0x000fe2000c0008ff */
[----:B------:R-:W-:Y:S01]  /*19d0*/  UIADD3 UR12, UR4, 0x600, URZ ;  /* 0x00000600040c7890 */ /* 0x000fe2000fffe03f */
[----:B------:R-:W-:Y:S01]  /*19e0*/  IMAD.MOV.U32 R247, RZ, RZ, R5 ;  /* 0x000000fffff77224 */ /* 0x000fe200078e0005 */
[----:B------:R3:W-:Y:S01]  /*19f0*/  STL.64 [R1+0x2c8], R210 ;  /* 0x0002c8d201007387 */ /* 0x0007e20000100a00 */
[----:B------:R-:W-:Y:S01]  /*1a00*/  UMOV UR13, 0x40000040 ;  /* 0x40000040000d7882 */ /* 0x000fe20000000000 */
[----:B------:R-:W-:Y:S02]  /*1a10*/  IMAD.MOV.U32 R248, RZ, RZ, R4 ;  /* 0x000000fffff87224 */ /* 0x000fe400078e0004 */
[----:B------:R4:W-:Y:S01]  /*1a20*/  STL.64 [R1+0x2c0], R208 ;  /* 0x0002c0d001007387 */ /* 0x0009e20000100a00 */
[----:B-1----:R-:W-:-:S02]  /*1a30*/  IMAD.MOV.U32 R214, RZ, RZ, R38 ;  /* 0x000000ffffd67224 */ /* 0x002fc400078e0026 */
[----:B------:R-:W-:Y:S01]  /*1a40*/  IMAD.MOV.U32 R215, RZ, RZ, R37 ;  /* 0x000000ffffd77224 */ /* 0x000fe200078e0025 */
[----:B------:R1:W-:Y:S01]  /*1a50*/  STL.64 [R1+0x2b8], R206 ;  /* 0x0002b8ce01007387 */ /* 0x0003e20000100a00 */
[----:B--2---:R-:W-:Y:S01]  /*1a60*/  IMAD.MOV.U32 R212, RZ, RZ, R40 ;  /* 0x000000ffffd47224 */ /* 0x004fe200078e0028 */
[----:B------:R-:W-:Y:S01]  /*1a70*/  MOV R213, R39 ;  /* 0x0000002700d57202 */ /* 0x000fe20000000f00 */
[----:B------:R-:W-:Y:S01]  /*1a80*/  IMAD.MOV.U32 R250, RZ, RZ, R2 ;  /* 0x000000fffffa7224 */ /* 0x000fe200078e0002 */
[----:B------:R2:W-:Y:S01]  /*1a90*/  STL.64 [R1+0x2b0], R204 ;  /* 0x0002b0cc01007387 */ /* 0x0005e20000100a00 */
[----:B---3--:R-:W-:Y:S02]  /*1aa0*/  IMAD.MOV.U32 R210, RZ, RZ, R42 ;  /* 0x000000ffffd27224 */ /* 0x008fe400078e002a */
[----:B------:R-:W-:Y:S01]  /*1ab0*/  IMAD.MOV.U32 R211, RZ, RZ, R41 ;  /* 0x000000ffffd37224 */ /* 0x000fe200078e0029 */
[----:B------:R3:W-:Y:S01]  /*1ac0*/  STL.64 [R1+0x2a8], R202 ;  /* 0x0002a8ca01007387 */ /* 0x0007e20000100a00 */
[----:B----4-:R-:W-:Y:S01]  /*1ad0*/  IMAD.MOV.U32 R208, RZ, RZ, R44 ;  /* 0x000000ffffd07224 */ /* 0x010fe200078e002c */
[----:B------:R-:W-:Y:S01]  /*1ae0*/  MOV R209, R43 ;  /* 0x0000002b00d17202 */ /* 0x000fe20000000f00 */
[----:B------:R-:W-:Y:S01]  /*1af0*/  IMAD.MOV.U32 R251, RZ, RZ, R0 ;  /* 0x000000fffffb7224 */ /* 0x000fe200078e0000 */
[----:B------:R4:W-:Y:S01]  /*1b00*/  STL.64 [R1+0x2a0], R200 ;  /* 0x0002a0c801007387 */ /* 0x0009e20000100a00 */
[----:B-1----:R-:W-:-:S02]  /*1b10*/  IMAD.MOV.U32 R206, RZ, RZ, R46 ;  /* 0x000000ffffce7224 */ /* 0x002fc400078e002e */
[----:B------:R-:W-:Y:S01]  /*1b20*/  IMAD.MOV.U32 R207, RZ, RZ, R45 ;  /* 0x000000ffffcf7224 */ /* 0x000fe200078e002d */
[----:B------:R1:W-:Y:S01]  /*1b30*/  STL.64 [R1+0x298], R198 ;  /* 0x000298c601007387 */ /* 0x0003e20000100a00 */
[----:B--2---:R-:W-:Y:S01]  /*1b40*/  IMAD.MOV.U32 R204, RZ, RZ, R48 ;  /* 0x000000ffffcc7224 */ /* 0x004fe200078e0030 */
[----:B------:R-:W-:Y:S02]  /*1b50*/  MOV R205, R47 ;  /* 0x0000002f00cd7202 */ /* 0x000fe40000000f00 */
[----:B------:R2:W-:Y:S01]  /*1b60*/  STL.64 [R1+0x290], R196 ;  /* 0x000290c401007387 */ /* 0x0005e20000100a00 */
[----:B---3--:R-:W-:Y:S02]  /*1b70*/  IMAD.MOV.U32 R202, RZ, RZ, R50 ;  /* 0x000000ffffca7224 */ /* 0x008fe400078e0032 */
[----:B------:R-:W-:Y:S01]  /*1b80*/  IMAD.MOV.U32 R203, RZ, RZ, R49 ;  /* 0x000000ffffcb7224 */ /* 0x000fe200078e0031 */
[----:B------:R3:W-:Y:S01]  /*1b90*/  STL.64 [R1+0x288], R194 ;  /* 0x000288c201007387 */ /* 0x0007e20000100a00 */
[----:B----4-:R-:W-:Y:S01]  /*1ba0*/  IMAD.MOV.U32 R200, RZ, RZ, R52 ;  /* 0x000000ffffc87224 */ /* 0x010fe200078e0034 */
[----:B------:R-:W-:-:S02]  /*1bb0*/  MOV R201, R51 ;  /* 0x0000003300c97202 */ /* 0x000fc40000000f00 */
[----:B------:R4:W-:Y:S01]  /*1bc0*/  STL.64 [R1+0x280], R192 ;  /* 0x000280c001007387 */ /* 0x0009e20000100a00 */
[----:B-1----:R-:W-:Y:S02]  /*1bd0*/  IMAD.MOV.U32 R198, RZ, RZ, R54 ;  /* 0x000000ffffc67224 */ /* 0x002fe400078e0036 */
[----:B------:R-:W-:Y:S01]  /*1be0*/  IMAD.MOV.U32 R199, RZ, RZ, R53 ;  /* 0x000000ffffc77224 */ /* 0x000fe200078e0035 */
[----:B------:R1:W-:Y:S01]  /*1bf0*/  STL.64 [R1+0x278], R190 ;  /* 0x000278be01007387 */ /* 0x0003e20000100a00 */
[----:B--2---:R-:W-:Y:S01]  /*1c00*/  IMAD.MOV.U32 R196, RZ, RZ, R56 ;  /* 0x000000ffffc47224 */ /* 0x004fe200078e0038 */
[----:B------:R-:W-:Y:S02]  /*1c10*/  MOV R197, R55 ;  /* 0x0000003700c57202 */ /* 0x000fe40000000f00 */
[----:B------:R2:W-:Y:S01]  /*1c20*/  STL.64 [R1+0x270], R188 ;  /* 0x000270bc01007387 */ /* 0x0005e20000100a00 */
[----:B---3--:R-:W-:Y:S02]  /*1c30*/  IMAD.MOV.U32 R194, RZ, RZ, R58 ;  /* 0x000000ffffc27224 */ /* 0x008fe400078e003a */
[----:B------:R-:W-:Y:S01]  /*1c40*/  IMAD.MOV.U32 R195, RZ, RZ, R57 ;  /* 0x000000ffffc37224 */ /* 0x000fe200078e0039 */
[----:B----4-:R-:W-:Y:S01]  /*1c50*/  MOV R193, R59 ;  /* 0x0000003b00c17202 */ /* 0x010fe20000000f00 */
[----:B------:R-:W-:-:S02]  /*1c60*/  IMAD.MOV.U32 R192, RZ, RZ, R60 ;  /* 0x000000ffffc07224 */ /* 0x000fc400078e003c */
[----:B-1----:R-:W-:Y:S02]  /*1c70*/  IMAD.MOV.U32 R190, RZ, RZ, R62 ;  /* 0x000000ffffbe7224 */ /* 0x002fe400078e003e */
[----:B------:R-:W-:Y:S02]  /*1c80*/  IMAD.MOV.U32 R191, RZ, RZ, R61 ;  /* 0x000000ffffbf7224 */ /* 0x000fe400078e003d */
[----:B--2---:R-:W-:Y:S01]  /*1c90*/  IMAD.MOV.U32 R188, RZ, RZ, R64 ;  /* 0x000000ffffbc7224 */ /* 0x004fe200078e0040 */
[----:B------:R-:W-:Y:S01]  /*1ca0*/  MOV R189, R63 ;  /* 0x0000003f00bd7202 */ /* 0x000fe20000000f00 */
[----:B------:R-:W-:Y:S02]  /*1cb0*/  WARPGROUP.DEPBAR.LE gsb0, 0x0 ;  /* 0x00008000000079c5 */ /* 0x000fe40000010000 */
[----:B------:R-:W-:-:S06]  /*1cc0*/  WARPGROUP.ARRIVE ;  /* 0x00000000000079c5 */ /* 0x000fcc0000000000 */
[----:B------:R-:W-:Y:S01]  /*1cd0*/  HGMMA.64x128x16.F32 R24, gdesc[UR12].tnspB, RZ, !UPT, gsb0 ;  /* 0x41e000000c1879f0 */ /* 0x000fe2000c0008ff */
[----:B------:R-:W-:Y:S02]  /*1ce0*/  UIADD3 UR12, UR4, 0x2, URZ ;  /* 0x00000002040c7890 */ /* 0x000fe4000fffe03f */
[----:B------:R-:W-:Y:S01]  /*1cf0*/  UIADD3 UR14, UR8, 0x80, URZ ;  /* 0x00000080080e7890 */ /* 0x000fe2000fffe03f */
[----:B------:R-:W-:Y:S01]  /*1d00*/  UMOV UR13, 0x40000040 ;  /* 0x40000040000d7882 */ /* 0x000fe20000000000 */
[----:B------:R-:W-:Y:S01]  /*1d10*/  UMOV UR15, 0x40000040 ;  /* 0x40000040000f7882 */ /* 0x000fe20000000000 */
[----:B------:R-:W-:Y:S02]  /*1d20*/  WARPGROUP.DEPBAR.LE gsb0, 0x0 ;  /* 0x00008000000079c5 */ /* 0x000fe40000010000 */
[----:B------:R-:W-:-:S06]  /*1d30*/  WARPGROUP.ARRIVE ;  /* 0x00000000000079c5 */ /* 0x000fcc0000000000 */
[----:B------:R-:W-:Y:S03]  /*1d40*/  HGMMA.64x128x16.F32 R188, gdesc[UR12].tnspB, R188, gsb0 ;  /* 0x41e000000cbc79f0 */ /* 0x000fe600080008bc */
[----:B------:R-:W-:Y:S02]  /*1d50*/  WARPGROUP.DEPBAR.LE gsb0, 0x0 ;  /* 0x00008000000079c5 */ /* 0x000fe40000010000 */
[----:B------:R-:W-:Y:S04]  /*1d60*/  STL.64 [R1], R188 ;  /* 0x000000bc01007387 */ /* 0x000fe80000100a00 */
[----:B------:R-:W-:Y:S04]  /*1d70*/  STL.64 [R1+0x8], R190 ;  /* 0x000008be01007387 */ /* 0x000fe80000100a00 */
        /* <DEDUP_REMOVED lines=11> */
[----:B------:R1:W-:Y:S04]  /*1e30*/  STL.64 [R1+0x68], R214 ;  /* 0x000068d601007387 */ /* 0x0003e80000100a00 */
        /* <DEDUP_REMOVED lines=18> */
[----:B-1----:R-:W2:Y:S04]  /*1f60*/  LDL.LU.64 R214, [R1+0x2d8] ;  /* 0x0002d80001d67983 */ /* 0x002ea80000300a00 */
[----:B------:R-:W2:Y:S04]  /*1f70*/  LDL.LU.64 R212, [R1+0x2d0] ;  /* 0x0002d00001d47983 */ /* 0x000ea80000300a00 */
        /* <DEDUP_REMOVED lines=11> */
[----:B------:R-:W2:Y:S01]  /*2030*/  LDL.LU.64 R188, [R1+0x270] ;  /* 0x0002700001bc7983 */ /* 0x000ea20000300a00 */
[----:B------:R-:W-:Y:S01]  /*2040*/  UIADD3 UR12, UR4, 0x202, URZ ;  /* 0x00000202040c7890 */ /* 0x000fe2000fffe03f */
[----:B------:R-:W-:Y:S01]  /*2050*/  UMOV UR13, 0x40000040 ;  /* 0x40000040000d7882 */ /* 0x000fe20000000000 */
[----:B--2---:R-:W-:-:S07]  /*2060*/  WARPGROUP.ARRIVE ;  /* 0x00000000000079c5 */ /* 0x004fce0000000000 */
[----:B------:R-:W-:Y:S01]  /*2070*/  HGMMA.64x128x16.F32 R152, gdesc[UR12].tnspB, R152, gsb0 ;  /* 0x41e000000c9879f0 */ /* 0x000fe20008000898 */
[----:B------:R-:W-:Y:S02]  /*2080*/  UIADD3 UR12, UR4, 0x402, URZ ;  /* 0x00000402040c7890 */ /* 0x000fe4000fffe03f */
[----:B------:R-:W-:Y:S02]  /*2090*/  WARPGROUP.DEPBAR.LE gsb0, 0x0 ;  /* 0x00008000000079c5 */ /* 0x000fe40000010000 */
        /* <DEDUP_REMOVED lines=32> */
[----:B-1----:R-:W2:Y:S04]  /*22a0*/  LDL.LU.64 R152, [R1] ;  /* 0x0000000001987983 */ /* 0x002ea80000300a00 */
        /* <DEDUP_REMOVED lines=31> */
[----:B------:R-:W-:Y:S01]  /*24a0*/  WARPGROUP.ARRIVE ;  /* 0x00000000000079c5 */ /* 0x000fe20000000000 */
[----:B------:R-:W-:-:S05]  /*24b0*/  UMOV UR13, 0x40000040 ;  /* 0x40000040000d7882 */ /* 0x000fca0000000000 */
[----:B------:R-:W-:Y:S01]  /*24c0*/  HGMMA.64x128x16.F32 R88, gdesc[UR12].tnspB, R88, gsb0 ;  /* 0x41e000000c5879f0 */ /* 0x000fe20008000858 */
[----:B------:R-:W-:Y:S01]  /*24d0*/  UIADD3 UR12, UR4, 0x602, URZ ;  /* 0x00000602040c7890 */ /* 0x000fe2000fffe03f */
[----:B------:R-:W-:Y:S01]  /*24e0*/  UMOV UR13, 0x40000040 ;  /* 0x40000040000d7882 */ /* 0x000fe20000000000 */
[----:B------:R-:W-:Y:S02]  /*24f0*/  WARPGROUP.DEPBAR.LE gsb0, 0x0 ;  /* 0x00008000000079c5 */ /* 0x000fe40000010000 */
[----:B------:R-:W-:-:S07]  /*2500*/  WARPGROUP.ARRIVE ;  /* 0x00000000000079c5 */ /* 0x000fce0000000000 */
[----:B------:R-:W-:Y:S01]  /*2510*/  HGMMA.64x128x16.F32 R24, gdesc[UR12].tnspB, R24, gsb0 ;  /* 0x41e000000c1879f0 */ /* 0x000fe20008000818 */
[----:B------:R-:W-:Y:S02]  /*2520*/  UIADD3 UR12, UR4, 0x4, URZ ;  /* 0x00000004040c7890 */ /* 0x000fe4000fffe03f */
[----:B------:R-:W-:Y:S01]  /*2530*/  UIADD3 UR14, UR8, 0x100, URZ ;  /* 0x00000100080e7890 */ /* 0x000fe2000fffe03f */
[----:B------:R-:W-:Y:S01]  /*2540*/  UMOV UR13, 0x40000040 ;  /* 0x40000040000d7882 */ /* 0x000fe20000000000 */
[----:B------:R-:W-:Y:S01]  /*2550*/  UMOV UR15, 0x40000040 ;  /* 0x40000040000f7882 */ /* 0x000fe20000000000 */
[----:B------:R-:W-:Y:S02]  /*2560*/  WARPGROUP.DEPBAR.LE gsb0, 0x0 ;  /* 0x00008000000079c5 */ /* 0x000fe40000010000 */
[----:B--2---:R-:W-:-:S06]  /*2570*/  WARPGROUP.ARRIVE ;  /* 0x00000000000079c5 */ /* 0x004fcc0000000000 */
[----:B------:R-:W-:Y:S03]  /*2580*/  HGMMA.64x128x16.F32 R152, gdesc[UR12].tnspB, R152, gsb0 ;  /* 0x41e000000c9879f0 */ /* 0x000fe60008000898 */
[----:B------:R-:W-:Y:S02]  /*2590*/  WARPGROUP.DEPBAR.LE gsb0, 0x0 ;  /* 0x00008000000079c5 */ /* 0x000fe40000010000 */
[----:B------:R-:W-:Y:S01]  /*25a0*/  STL.64 [R1], R152 ;  /* 0x0000009801007387 */ /* 0x000fe20000100a00 */
[----:B------:R-:W-:Y:S01]  /*25b0*/  IMAD.MOV.U32 R2, RZ, RZ, R214 ;  /* 0x000000ffff027224 */ /* 0x000fe200078e00d6 */
[----:B------:R-:W-:Y:S01]  /*25c0*/  MOV R3, R213 ;  /* 0x000000d500037202 */ /* 0x000fe20000000f00 */
[----:B------:R-:W-:Y:S01]  /*25d0*/  IMAD.MOV.U32 R0, RZ, RZ, R215 ;  /* 0x000000ffff007224 */ /* 0x000fe200078e00d7 */
[----:B------:R1:W-:Y:S01]  /*25e0*/  STL.64 [R1+0x8], R154 ;  /* 0x0000089a01007387 */ /* 0x0003e20000100a00 */
[----:B------:R-:W-:Y:S01]  /*25f0*/  IMAD.MOV.U32 R4, RZ, RZ, R212 ;  /* 0x000000ffff047224 */ /* 0x000fe200078e00d4 */
[----:B------:R-:W-:Y:S01]  /*2600*/  MOV R7, R209 ;  /* 0x000000d100077202 */ /* 0x000fe20000000f00 */
[----:B------:R-:W-:Y:S01]  /*2610*/  IMAD.MOV.U32 R6, RZ, RZ, R210 ;  /* 0x000000ffff067224 */ /* 0x000fe200078e00d2 */
[----:B------:R-:W2:Y:S01]  /*2620*/  LDL.LU.64 R214, [R1+0x268] ;  /* 0x0002680001d67983 */ /* 0x000ea20000300a00 */
        /* <DEDUP_REMOVED lines=52> */
[----:B------:R-:W-:-:S02]  /*2970*/  IMAD.MOV.U32 R234, RZ, RZ, R174 ;  /* 0x000000ffffea7224 */ /* 0x000fc400078e00ae */
[----:B------:R-:W-:Y:S01]  /*2980*/  IMAD.MOV.U32 R233, RZ, RZ, R175 ;  /* 0x000000ffffe97224 */ /* 0x000fe200078e00af */
[----:B------:R-:W2:Y:S01]  /*2990*/  LDL.LU.64 R186, [R1+0x1f8] ;  /* 0x0001f80001ba7983 */ /* 0x000ea20000300a00 */
[----:B------:R-:W-:Y:S02]  /*29a0*/  IMAD.MOV.U32 R236, RZ, RZ, R172 ;  /* 0x000000ffffec7224 */ /* 0x000fe400078e00ac */
[----:B------:R-:W-:Y:S01]  /*29b0*/  IMAD.MOV.U32 R238, RZ, RZ, R170 ;  /* 0x000000ffffee7224 */ /* 0x000fe200078e00aa */
[----:B------:R-:W2:Y:S01]  /*29c0*/  LDL.LU.64 R184, [R1+0x1f0] ;  /* 0x0001f00001b87983 */ /* 0x000ea20000300a00 */
[----:B------:R-:W-:Y:S02]  /*29d0*/  IMAD.MOV.U32 R237, RZ, RZ, R171 ;  /* 0x000000ffffed7224 */ /* 0x000fe400078e00ab */
        /* <DEDUP_REMOVED lines=14> */
[----:B------:R-:W-:-:S03]  /*2ac0*/  IMAD.MOV.U32 R252, RZ, RZ, R156 ;  /* 0x000000fffffc7224 */ /* 0x000fc600078e009c */
        /* <DEDUP_REMOVED lines=9> */
[----:B-1----:R-:W2:Y:S04]  /*2b60*/  LDL.LU.64 R154, [R1+0x178] ;  /* 0x00017800019a7983 */ /* 0x002ea80000300a00 */
[----:B------:R-:W2:Y:S01]  /*2b70*/  LDL.LU.64 R152, [R1+0x170] ;  /* 0x0001700001987983 */ /* 0x000ea20000300a00 */
[----:B------:R-:W-:Y:S01]  /*2b80*/  UIADD3 UR12, UR4, 0x204, URZ ;  /* 0x00000204040c7890 */ /* 0x000fe2000fffe03f */
[----:B------:R-:W-:Y:S01]  /*2b90*/  UMOV UR13, 0x40000040 ;  /* 0x40000040000d7882 */ /* 0x000fe20000000000 */
[----:B--2---:R-:W-:-:S07]  /*2ba0*/  WARPGROUP.ARRIVE ;  /* 0x00000000000079c5 */ /* 0x004fce0000000000 */
[----:B------:R-:W-:Y:S01]  /*2bb0*/  HGMMA.64x128x16.F32 R152, gdesc[UR12].tnspB, R152, gsb0 ;  /* 0x41e000000c9879f0 */ /* 0x000fe20008000898 */
[----:B------:R-:W-:Y:S01]  /*2bc0*/  UIADD3 UR12, UR4, 0x404, URZ ;  /* 0x00000404040c7890 */ /* 0x000fe2000fffe03f */
[----:B------:R-:W-:Y:S01]  /*2bd0*/  UMOV UR13, 0x40000040 ;  /* 0x40000040000d7882 */ /* 0x000fe20000000000 */
        /* <DEDUP_REMOVED lines=15> */
[----:B-1----:R-:W2:Y:S04]  /*2cd0*/  LDL.LU R188, [R1] ;  /* 0x0000000001bc7983 */ /* 0x002ea80000300800 */
[----:B------:R-:W2:Y:S04]  /*2ce0*/  LDL.LU R189, [R1+0x4] ;  /* 0x0000040001bd7983 */ /* 0x000ea80000300800 */
[----:B------:R-:W2:Y:S04]  /*2cf0*/  LDL.LU R190, [R1+0x8] ;  /* 0x0000080001be7983 */ /* 0x000ea80000300800 */
[----:B------:R-:W2:Y:S01]  /*2d00*/  LDL.LU R191, [R1+0xc] ;  /* 0x00000c0001bf7983 */ /* 0x000ea20000300800 */
[----:B------:R-:W-:-:S06]  /*2d10*/  WARPGROUP.ARRIVE ;  /* 0x00000000000079c5 */ /* 0x000fcc0000000000 */
[----:B------:R-:W-:Y:S01]  /*2d20*/  HGMMA.64x128x16.F32 R88, gdesc[UR12].tnspB, R88, gsb0 ;  /* 0x41e000000c5879f0 */ /* 0x000fe20008000858 */
[----:B------:R-:W-:Y:S01]  /*2d30*/  UIADD3 UR12, UR4, 0x604, URZ ;  /* 0x00000604040c7890 */ /* 0x000fe2000fffe03f */
[----:B------:R-:W-:Y:S01]  /*2d40*/  UMOV UR13, 0x40000040 ;  /* 0x40000040000d7882 */ /* 0x000fe20000000000 */
        /* <DEDUP_REMOVED lines=18> */
[----:B------:R-:W-:Y:S01]  /*2e70*/  IMAD.MOV.U32 R206, RZ, RZ, R238 ;  /* 0x000000ffffce7224 */ /* 0x000fe200078e00ee */
[----:B------:R-:W-:Y:S01]  /*2e80*/  MOV R238, R14 ;  /* 0x0000000e00ee7202 */ /* 0x000fe20000000f00 */
[----:B------:R-:W-:Y:S01]  /*2e90*/  IMAD.MOV.U32 R207, RZ, RZ, R237 ;  /* 0x000000ffffcf7224 */ /* 0x000fe200078e00ed */
[----:B------:R-:W-:Y:S02]  /*2ea0*/  WARPGROUP.DEPBAR.LE gsb0, 0x0 ;  /* 0x00008000000079c5 */ /* 0x000fe40000010000 */
[----:B------:R-:W-:-:S06]  /*2eb0*/  WARPGROUP.ARRIVE ;  /* 0x00000000000079c5 */ /* 0x000fcc0000000000 */
[----:B------:R-:W-:Y:S01]  /*2ec0*/  HGMMA.64x128x16.F32 R24, gdesc[UR12].tnspB, R24, gsb0 ;  /* 0x41e000000c1879f0 */ /* 0x000fe20008000818 */
[----:B------:R-:W-:Y:S02]  /*2ed0*/  IMAD.MOV.U32 R208, RZ, RZ, R236 ;  /* 0x000000ffffd07224 */ /* 0x000fe400078e00ec */
[----:B------:R-:W-:Y:S01]  /*2ee0*/  IMAD.MOV.U32 R210, RZ, RZ, R234 ;  /* 0x000000ffffd27224 */ /* 0x000fe200078e00ea */
[----:B------:R-:W-:Y:S01]  /*2ef0*/  MOV R234, R18 ;  /* 0x0000001200ea7202 */ /* 0x000fe20000000f00 */
[----:B------:R-:W-:Y:S02]  /*2f00*/  IMAD.MOV.U32 R211, RZ, RZ, R233 ;  /* 0x000000ffffd37224 */ /* 0x000fe400078e00e9 */
[----:B------:R-:W-:Y:S02]  /*2f10*/  IMAD.MOV.U32 R212, RZ, RZ, R232 ;  /* 0x000000ffffd47224 */ /* 0x000fe400078e00e8 */
        /* <DEDUP_REMOVED lines=20> */
[----:B------:R-:W-:Y:S01]  /*3060*/  IMAD.MOV.U32 R251, RZ, RZ, R0 ;  /* 0x000000fffffb7224 */ /* 0x000fe200078e0000 */
[----:B------:R-:W-:-:S02]  /*3070*/  UIADD3 UR12, UR4, 0x6, URZ ;  /* 0x00000006040c7890 */ /* 0x000fc4000fffe03f */
[----:B------:R-:W-:Y:S01]  /*3080*/  UIADD3 UR14, UR8, 0x180, URZ ;  /* 0x00000180080e7890 */ /* 0x000fe2000fffe03f */
[----:B------:R-:W-:Y:S01]  /*3090*/  UMOV UR13, 0x40000040 ;  /* 0x40000040000d7882 */ /* 0x000fe20000000000 */
[----:B------:R-:W-:Y:S01]  /*30a0*/  UMOV UR15, 0x40000040 ;  /* 0x40000040000f7882 */ /* 0x000fe20000000000 */
[----:B------:R-:W-:Y:S02]  /*30b0*/  WARPGROUP.DEPBAR.LE gsb0, 0x0 ;  /* 0x00008000000079c5 */ /* 0x000fe40000010000 */
[----:B--2---:R-:W-:-:S06]  /*30c0*/  WARPGROUP.ARRIVE ;  /* 0x00000000000079c5 */ /* 0x004fcc0000000000 */
        /* <DEDUP_REMOVED lines=34> */
[----:B-1----:R-:W3:Y:S04]  /*32f0*/  LDL.LU.64 R214, [R1+0x168] ;  /* 0x0001680001d67983 */ /* 0x002ee80000300a00 */
[----:B------:R-:W3:Y:S04]  /*3300*/  LDL.LU.64 R212, [R1+0x160] ;  /* 0x0001600001d47983 */ /* 0x000ee80000300a00 */
        /* <DEDUP_REMOVED lines=11> */
[----:B------:R-:W3:Y:S01]  /*33c0*/  LDL.LU.64 R188, [R1+0x100] ;  /* 0x0001000001bc7983 */ /* 0x000ee20000300a00 */
[----:B------:R-:W-:Y:S01]  /*33d0*/  UIADD3 UR12, UR4, 0x206, URZ ;  /* 0x00000206040c7890 */ /* 0x000fe2000fffe03f */
[----:B------:R-:W-:Y:S01]  /*33e0*/  UMOV UR13, 0x40000040 ;  /* 0x40000040000d7882 */ /* 0x000fe20000000000 */
[----:B---3--:R-:W-:-:S07]  /*33f0*/  WARPGROUP.ARRIVE ;  /* 0x00000000000079c5 */ /* 0x008fce0000000000 */
[----:B------:R-:W-:Y:S01]  /*3400*/  HGMMA.64x128x16.F32 R152, gdesc[UR12].tnspB, R152, gsb0 ;  /* 0x41e000000c9879f0 */ /* 0x000fe20008000898 */
[----:B------:R-:W-:Y:S01]  /*3410*/  UIADD3 UR12, UR4, 0x406, URZ ;  /* 0x00000406040c7890 */ /* 0x000fe2000fffe03f */
[----:B------:R-:W-:Y:S01]  /*3420*/  UMOV UR13, 0x40000040 ;  /* 0x40000040000d7882 */ /* 0x000fe20000000000 */
[----:B------:R-:W-:Y:S02]  /*3430*/  WARPGROUP.DEPBAR.LE gsb0, 0x0 ;  /* 0x00008000000079c5 */ /* 0x000fe40000010000 */
[----:B------:R-:W-:-:S07]  /*3440*/  WARPGROUP.ARRIVE ;  /* 0x00000000000079c5 */ /* 0x000fce0000000000 */
[----:B------:R-:W-:Y:S01]  /*3450*/  HGMMA.64x128x16.F32 R88, gdesc[UR12].tnspB, R88, gsb0 ;  /* 0x41e000000c5879f0 */ /* 0x000fe20008000858 */
[----:B------:R-:W-:Y:S01]  /*3460*/  UIADD3 UR12, UR4, 0x606, URZ ;  /* 0x00000606040c7890 */ /* 0x000fe2000fffe03f */
[----:B------:R-:W-:Y:S02]  /*3470*/  UMOV UR13, 0x40000040 ;  /* 0x40000040000d7882 */ /* 0x000fe40000000000 */
[----:B------:R-:W-:Y:S01]  /*3480*/  UMOV UR4, 0x1 ;  /* 0x0000000100047882 */ /* 0x000fe20000000000 */
[----:B------:R-:W-:Y:S02]  /*3490*/  WARPGROUP.DEPBAR.LE gsb0, 0x0 ;  /* 0x00008000000079c5 */ /* 0x000fe40000010000 */
[----:B------:R-:W-:-:S06]  /*34a0*/  WARPGROUP.ARRIVE ;  /* 0x00000000000079c5 */ /* 0x000fcc0000000000 */
[----:B--2---:R-:W-:Y:S03]  /*34b0*/  HGMMA.64x128x16.F32 R24, gdesc[UR12].tnspB, R24, gsb0 ;  /* 0x41e000000c1879f0 */ /* 0x004fe60008000818 */
[----:B------:R-:W-:Y:S02]  /*34c0*/  WARPGROUP.DEPBAR.LE gsb0, 0x0 ;  /* 0x00008000000079c5 */ /* 0x000fe40000010000 */
.L_x_10:
[----:B------:R-:W-:-:S04]  /*34d0*/  UISETP.LT.AND UP0, UPT, UR5, 0x1, UPT ;  /* 0x000000010500788c */ /* 0x000fc8000bf01270 */
[----:B------:R-:W-:-:S04]  /*34e0*/  USEL UR7, UR5, 0x1, UP0 ;  /* 0x0000000105077887 */ /* 0x000fc80008000000 */
[----:B------:R-:W-:-:S04]  /*34f0*/  UIADD3 UR7, UR5, -UR7, URZ ;  /* 0x8000000705077290 */ /* 0x000fc8000fffe03f */
[----:B------:R-:W-:-:S06]  /*3500*/  UISETP.GE.AND UP0, UPT, UR7, 0x1, UPT ;  /* 0x000000010700788c */ /* 0x000fcc000bf06270 */
[----:B------:R-:W-:-:S13]  /*3510*/  PLOP3.LUT P1, PT, PT, PT, UP0, 0x80, 0x0 ;  /* 0x000000000000781c */ /* 0x000fda0003f2f008 */
[----:B------:R-:W-:Y:S05]  /*3520*/  @!P1 BRA `(.L_x_13) ;  /* 0x0000002800a09947 */ /* 0x000fea0003800000 */
[----:B------:R-:W-:Y:S01]  /*3530*/  IMAD.MOV.U32 R3, RZ, RZ, RZ ;  /* 0x000000ffff037224 */ /* 0x000fe200078e00ff */
[----:B------:R-:W-:Y:S02]  /*3540*/  ULOP3.LUT UR23, UR6, 0x1, URZ, 0xfc, !UPT ;  /* 0x0000000106177892 */ /* 0x000fe4000f8efc3f */
[----:B------:R-:W-:Y:S01]  /*3550*/  UISETP.NE.U32.AND UP0, UPT, UR4, URZ, UPT ;  /* 0x0000003f0400728c */ /* 0x000fe2000bf05070 */
[----:B------:R-:W-:Y:S01]  /*3560*/  UMOV UR8, UR7 ;  /* 0x0000000700087c82 */ /* 0x000fe20008000000 */
[----:B------:R-:W-:-:S09]  /*3570*/  UMOV UR5, URZ ;  /* 0x0000003f00057c82 */ /* 0x000fd20008000000 */
.L_x_18:
[----:B------:R-:W-:-:S06]  /*3580*/  UISETP.NE.AND UP1, UPT, UR23, 0x3, UPT ;  /* 0x000000031700788c */ /* 0x000fcc000bf25270 */
[----:B------:R-:W-:-:S13]  /*3590*/  PLOP3.LUT P2, PT, PT, PT, UP1, 0x80, 0x0 ;  /* 0x000000000000781c */ /* 0x000fda0003f4f018 */
[----:B------:R-:W-:Y:S05]  /*35a0*/  @!P2 BRA `(.L_x_14) ;  /* 0x000000000004a947 */ /* 0x000fea0003800000 */
[----:B------:R-:W-:Y:S01]  /*35b0*/  BPT.TRAP 0x1 ;  /* 0x000000040000795c */ /* 0x000fe20000300000 */
.L_x_14:
[----:B------:R-:W1:Y:S01]  /*35c0*/  S2UR UR10, SR_CgaCtaId ;  /* 0x00000000000a79c3 */ /* 0x000e620000008800 */
[----:B------:R-:W-:Y:S01]  /*35d0*/  UMOV UR9, 0x400 ;  /* 0x0000040000097882 */ /* 0x000fe20000000000 */
[----:B------:R-:W-:Y:S01]  /*35e0*/  SHF.L.U32 R2, R3, 0x1f, RZ ;  /* 0x0000001f03027819 */ /* 0x000fe200000006ff */
[----:B-1----:R-:W-:-:S04]  /*35f0*/  ULEA UR9, UR10, UR9, 0x18 ;  /* 0x000000090a097291 */ /* 0x002fc8000f8ec03f */
[----:B------:R-:W-:-:S12]  /*3600*/  ULEA UR10, UR4, UR9, 0x3 ;  /* 0x00000009040a7291 */ /* 0x000fd8000f8e183f */
.L_x_15:
[----:B-1----:R-:W-:-:S04]  /*3610*/  IMAD.U32 R0, RZ, RZ, UR10 ;  /* 0x0000000aff007e24 */ /* 0x002fc8000f8e00ff */
[----:B------:R1:W2:Y:S03]  /*3620*/  SYNCS.PHASECHK.TRANS64.TRYWAIT P1, [R0+URZ+0x30000], R2 ;  /* 0x03000002000075a7 */ /* 0x0002a6000802017f */
[----:B--2---:R-:W-:Y:S05]  /*3630*/  @!P1 NANOSLEEP.SYNCS 0x989680 ;  /* 0x009896800000995d */ /* 0x004fea0003900000 */
[----:B------:R-:W2:Y:S02]  /*3640*/  @!P1 SYNCS.PHASECHK.TRANS64 P1, [R0+URZ+0x30000], R2 ;  /* 0x03000002000095a7 */ /* 0x000ea4000802007f */
[----:B--2---:R-:W-:Y:S05]  /*3650*/  @!P1 BRA `(.L_x_15) ;  /* 0xfffffffc00ec9947 */ /* 0x004fea000383ffff */
        /* <DEDUP_REMOVED lines=32> */
[----:B--2---:R-:W2:Y:S04]  /*3860*/  LDL.LU.64 R24, [R1] ;  /* 0x0000000001187983 */ /* 0x004ea80000300a00 */
        /* <DEDUP_REMOVED lines=31> */
[----:B------:R-:W-:-:S02]  /*3a60*/  UIADD3 UR12, UR9, 0x20000, URZ ;  /* 0x00020000090c7890 */ /* 0x000fc4000fffe03f */
[----:B------:R-:W-:Y:S01]  /*3a70*/  USHF.R.U32.HI UR10, URZ, 0x4, UR9 ;  /* 0x000000043f0a7899 */ /* 0x000fe20008011609 */
[----:B------:R3:W-:Y:S01]  /*3a80*/  STL [R1+0x170], R3 ;  /* 0x0001700301007387 */ /* 0x0007e20000100800 */
[----:B------:R-:W-:Y:S02]  /*3a90*/  USHF.R.U32.HI UR12, URZ, 0x4, UR12 ;  /* 0x000000043f0c7899 */ /* 0x000fe4000801160c */
[----:B------:R-:W-:Y:S02]  /*3aa0*/  ULOP3.LUT UR10, UR10, 0x3fff, URZ, 0xc0, !UPT ;  /* 0x00003fff0a0a7892 */ /* 0x000fe4000f8ec03f */
[----:B------:R-:W-:Y:S02]  /*3ab0*/  ULOP3.LUT UR12, UR12, 0x3fff, URZ, 0xc0, !UPT ;  /* 0x00003fff0c0c7892 */ /* 0x000fe4000f8ec03f */
[----:B------:R-:W-:Y:S02]  /*3ac0*/  ULOP3.LUT UR10, UR10, 0x10000, URZ, 0xfc, !UPT ;  /* 0x000100000a0a7892 */ /* 0x000fe4000f8efc3f */
[----:B------:R-:W-:-:S02]  /*3ad0*/  ULOP3.LUT UR12, UR12, 0x2000000, URZ, 0xfc, !UPT ;  /* 0x020000000c0c7892 */ /* 0x000fc4000f8efc3f */
[----:B------:R-:W-:Y:S02]  /*3ae0*/  ULEA UR10, UR4, UR10, 0xb ;  /* 0x0000000a040a7291 */ /* 0x000fe4000f8e583f */
[----:B------:R-:W-:Y:S01]  /*3af0*/  ULEA UR12, UR4, UR12, 0xa ;  /* 0x0000000c040c7291 */ /* 0x000fe2000f8e503f */
[----:B------:R-:W-:Y:S01]  /*3b00*/  UMOV UR17, 0x40000040 ;  /* 0x4000004000117882 */ /* 0x000fe20000000000 */
[----:B------:R-:W-:-:S03]  /*3b10*/  UMOV UR19, 0x40000040 ;  /* 0x4000004000137882 */ /* 0x000fc60000000000 */
[----:B------:R-:W-:Y:S02]  /*3b20*/  UMOV UR16, UR10 ;  /* 0x0000000a00107c82 */ /* 0x000fe40008000000 */
[----:B------:R-:W-:Y:S01]  /*3b30*/  UMOV UR18, UR12 ;  /* 0x0000000c00127c82 */ /* 0x000fe20008000000 */
[----:B--2---:R-:W-:-:S06]  /*3b40*/  WARPGROUP.ARRIVE ;  /* 0x00000000000079c5 */ /* 0x004fcc0000000000 */
[----:B------:R-:W-:Y:S01]  /*3b50*/  HGMMA.64x128x16.F32 R24, gdesc[UR16].tnspB, R24, UP0, gsb0 ;  /* 0x41e00000101879f0 */ /* 0x000fe2000b800818 */
[----:B------:R-:W-:Y:S01]  /*3b60*/  UIADD3 UR16, UR10, 0x200, URZ ;  /* 0x000002000a107890 */ /* 0x000fe2000fffe03f */
[----:B------:R-:W-:Y:S01]  /*3b70*/  UMOV UR17, 0x40000040 ;  /* 0x4000004000117882 */ /* 0x000fe20000000000 */
[----:B------:R-:W-:Y:S02]  /*3b80*/  WARPGROUP.DEPBAR.LE gsb0, 0x0 ;  /* 0x00008000000079c5 */ /* 0x000fe40000010000 */
[----:B------:R-:W-:Y:S01]  /*3b90*/  STL.64 [R1], R24 ;  /* 0x0000001801007387 */ /* 0x000fe20000100a00 */
[----:B-1----:R-:W-:Y:S01]  /*3ba0*/  IMAD.MOV.U32 R2, RZ, RZ, R86 ;  /* 0x000000ffff027224 */ /* 0x002fe200078e0056 */
[----:B------:R-:W-:Y:S01]  /*3bb0*/  MOV R4, R84 ;  /* 0x0000005400047202 */ /* 0x000fe20000000f00 */
[----:B------:R-:W-:Y:S01]  /*3bc0*/  IMAD.MOV.U32 R0, RZ, RZ, R87 ;  /* 0x000000ffff007224 */ /* 0x000fe200078e0057 */
[----:B------:R1:W-:Y:S01]  /*3bd0*/  STL.64 [R1+0x8], R26 ;  /* 0x0000081a01007387 */ /* 0x0003e20000100a00 */
[----:B---3--:R-:W-:Y:S01]  /*3be0*/  IMAD.MOV.U32 R3, RZ, RZ, R85 ;  /* 0x000000ffff037224 */ /* 0x008fe200078e0055 */
        /* <DEDUP_REMOVED lines=28> */
[----:B------:R-:W-:Y:S01]  /*3db0*/  WARPGROUP.ARRIVE ;  /* 0x00000000000079c5 */ /* 0x000fe20000000000 */
        /* <DEDUP_REMOVED lines=15> */
[----:B------:R-:W-:Y:S01]  /*3eb0*/  HGMMA.64x128x16.F32 R152, gdesc[UR16].tnspB, R152, UP0, gsb0 ;  /* 0x41e00000109879f0 */ /* 0x000fe2000b800898 */
        /* <DEDUP_REMOVED lines=45> */
[----:B------:R-:W-:-:S03]  /*4190*/  WARPGROUP.DEPBAR.LE gsb0, 0x0 ;  /* 0x00008000000079c5 */ /* 0x000fc60000010000 */
        /* <DEDUP_REMOVED lines=14> */
[----:B-1----:R-:W3:Y:S04]  /*4280*/  LDL.LU R188, [R1] ;  /* 0x0000000001bc7983 */ /* 0x002ee80000300800 */
[----:B------:R-:W3:Y:S04]  /*4290*/  LDL.LU R189, [R1+0x4] ;  /* 0x0000040001bd7983 */ /* 0x000ee80000300800 */
[----:B------:R-:W3:Y:S04]  /*42a0*/  LDL.LU R190, [R1+0x8] ;  /* 0x0000080001be7983 */ /* 0x000ee80000300800 */
[----:B------:R-:W3:Y:S01]  /*42b0*/  LDL.LU R191, [R1+0xc] ;  /* 0x00000c0001bf7983 */ /* 0x000ee20000300800 */
[----:B------:R-:W-:Y:S01]  /*42c0*/  UIADD3 UR16, UR10, 0x400, URZ ;  /* 0x000004000a107890 */ /* 0x000fe2000fffe03f */
[----:B------:R-:W-:Y:S01]  /*42d0*/  WARPGROUP.ARRIVE ;  /* 0x00000000000079c5 */ /* 0x000fe20000000000 */
[----:B------:R-:W-:-:S07]  /*42e0*/  UMOV UR17, 0x40000040 ;  /* 0x4000004000117882 */ /* 0x000fce0000000000 */
[----:B------:R-:W-:Y:S01]  /*42f0*/  HGMMA.64x128x16.F32 R88, gdesc[UR16].tnspB, R88, UP0, gsb0 ;  /* 0x41e00000105879f0 */ /* 0x000fe2000b800858 */
[----:B------:R-:W-:Y:S01]  /*4300*/  UIADD3 UR16, UR10, 0x600, URZ ;  /* 0x000006000a107890 */ /* 0x000fe2000fffe03f */
        /* <DEDUP_REMOVED lines=21> */
[----:B------:R-:W-:Y:S02]  /*4460*/  WARPGROUP.DEPBAR.LE gsb0, 0x0 ;  /* 0x00008000000079c5 */ /* 0x000fe40000010000 */
[----:B--2---:R-:W-:-:S06]  /*4470*/  WARPGROUP.ARRIVE ;  /* 0x00000000000079c5 */ /* 0x004fcc0000000000 */
[----:B------:R-:W-:Y:S01]  /*4480*/  HGMMA.64x128x16.F32 R24, gdesc[UR16].tnspB, R24, UP0, gsb0 ;  /* 0x41e00000101879f0 */ /* 0x000fe2000b800818 */
[----:B------:R-:W-:Y:S01]  /*4490*/  IMAD.MOV.U32 R207, RZ, RZ, R237 ;  /* 0x000000ffffcf7224 */ /* 0x000fe200078e00ed */
[----:B------:R-:W-:Y:S01]  /*44a0*/  MOV R237, R15 ;  /* 0x0000000f00ed7202 */ /* 0x000fe20000000f00 */
[----:B------:R-:W-:Y:S02]  /*44b0*/  IMAD.MOV.U32 R209, RZ, RZ, R235 ;  /* 0x000000ffffd17224 */ /* 0x000fe400078e00eb */
[----:B------:R-:W-:Y:S02]  /*44c0*/  IMAD.MOV.U32 R210, RZ, RZ, R234 ;  /* 0x000000ffffd27224 */ /* 0x000fe400078e00ea */
[----:B------:R-:W-:Y:S01]  /*44d0*/  IMAD.MOV.U32 R211, RZ, RZ, R233 ;  /* 0x000000ffffd37224 */ /* 0x000fe200078e00e9 */
[----:B------:R-:W-:Y:S01]  /*44e0*/  MOV R233, R19 ;  /* 0x0000001300e97202 */ /* 0x000fe20000000f00 */
[----:B------:R-:W-:Y:S02]  /*44f0*/  IMAD.MOV.U32 R213, RZ, RZ, R231 ;  /* 0x000000ffffd57224 */ /* 0x000fe400078e00e7 */
[----:B------:R-:W-:-:S02]  /*4500*/  IMAD.MOV.U32 R214, RZ, RZ, R230 ;  /* 0x000000ffffd67224 */ /* 0x000fc400078e00e6 */
[----:B------:R-:W-:Y:S01]  /*4510*/  IMAD.MOV.U32 R215, RZ, RZ, R229 ;  /* 0x000000ffffd77224 */ /* 0x000fe200078e00e5 */
[----:B------:R-:W-:Y:S01]  /*4520*/  MOV R229, R23 ;  /* 0x0000001700e57202 */ /* 0x000fe20000000f00 */
        /* <DEDUP_REMOVED lines=22> */
[----:B---3--:R-:W-:-:S06]  /*4690*/  WARPGROUP.ARRIVE ;  /* 0x00000000000079c5 */ /* 0x008fcc0000000000 */
        /* <DEDUP_REMOVED lines=143> */
[----:B------:R-:W-:-:S02]  /*4f90*/  IMAD.MOV.U32 R6, RZ, RZ, R211 ;  /* 0x000000ffff067224 */ /* 0x000fc400078e00d3 */
[----:B------:R-:W-:Y:S01]  /*4fa0*/  IMAD.MOV.U32 R9, RZ, RZ, R208 ;  /* 0x000000ffff097224 */ /* 0x000fe200078e00d0 */
[----:B------:R-:W2:Y:S01]  /*4fb0*/  LDL.LU.64 R212, [R1+0x268] ;  /* 0x0002680001d47983 */ /* 0x000ea20000300a00 */
[----:B------:R-:W-:Y:S01]  /*4fc0*/  IMAD.MOV.U32 R11, RZ, RZ, R206 ;  /* 0x000000ffff0b7224 */ /* 0x000fe200078e00ce */
[----:B------:R-:W-:Y:S01]  /*4fd0*/  MOV R12, R205 ;  /* 0x000000cd000c7202 */ /* 0x000fe20000000f00 */
[----:B------:R-:W-:Y:S01]  /*4fe0*/  IMAD.MOV.U32 R10, RZ, RZ, R207 ;  /* 0x000000ffff0a7224 */ /* 0x000fe200078e00cf */
[----:B------:R-:W2:Y:S01]  /*4ff0*/  LDL.LU.64 R210, [R1+0x260] ;  /* 0x0002600001d27983 */ /* 0x000ea20000300a00 */
[----:B------:R-:W-:-:S03]  /*5000*/  IMAD.MOV.U32 R13, RZ, RZ, R204 ;  /* 0x000000ffff0d7224 */ /* 0x000fc600078e00cc */
        /* <DEDUP_REMOVED lines=127> */
[----:B------:R-:W-:-:S02]  /*5800*/  WARPGROUP.DEPBAR.LE gsb0, 0x0 ;  /* 0x00008000000079c5 */ /* 0x000fc40000010000 */
        /* <DEDUP_REMOVED lines=23> */
[----:B------:R-:W-:Y:S01]  /*5980*/  IMAD.MOV.U32 R250, RZ, RZ, R2 ;  /* 0x000000fffffa7224 */ /* 0x000fe200078e0002 */
[----:B------:R-:W-:Y:S01]  /*5990*/  UIADD3 UR14, UR10, 0x6, URZ ;  /* 0x000000060a0e7890 */ /* 0x000fe2000fffe03f */
[----:B------:R-:W-:Y:S01]  /*59a0*/  IMAD.MOV.U32 R233, RZ, RZ, R20 ;  /* 0x000000ffffe97224 */ /* 0x000fe200078e0014 */
[----:B------:R-:W-:Y:S01]  /*59b0*/  UIADD3 UR16, UR12, 0x180, URZ ;  /* 0x000001800c107890 */ /* 0x000fe2000fffe03f */
[----:B------:R-:W-:Y:S01]  /*59c0*/  IMAD.MOV.U32 R234, RZ, RZ, R19 ;  /* 0x000000ffffea7224 */ /* 0x000fe200078e0013 */
[----:B------:R-:W-:Y:S01]  /*59d0*/  UMOV UR13, 0x40000040 ;  /* 0x40000040000d7882 */ /* 0x000fe20000000000 */
[----:B------:R-:W-:Y:S01]  /*59e0*/  IMAD.MOV.U32 R237, RZ, RZ, R16 ;  /* 0x000000ffffed7224 */ /* 0x000fe200078e0010 */
[----:B------:R-:W-:Y:S01]  /*59f0*/  UMOV UR15, 0x40000040 ;  /* 0x40000040000f7882 */ /* 0x000fe20000000000 */
[----:B------:R-:W-:Y:S01]  /*5a00*/  UMOV UR12, UR14 ;  /* 0x0000000e000c7c82 */ /* 0x000fe20008000000 */
[----:B------:R1:W5:Y:S01]  /*5a10*/  LDL.LU R3, [R1+0x170] ;  /* 0x0001700001037983 */ /* 0x0003620000300800 */
[----:B------:R-:W-:Y:S01]  /*5a20*/  UMOV UR14, UR16 ;  /* 0x00000010000e7c82 */ /* 0x000fe20008000000 */
[----:B------:R-:W-:-:S02]  /*5a30*/  WARPGROUP.DEPBAR.LE gsb0, 0x0 ;  /* 0x00008000000079c5 */ /* 0x000fc40000010000 */
        /* <DEDUP_REMOVED lines=35> */
[----:B--2---:R-:W2:Y:S04]  /*5c70*/  LDL.LU.64 R214, [R1+0x168] ;  /* 0x0001680001d67983 */ /* 0x004ea80000300a00 */
        /* <DEDUP_REMOVED lines=20> */
[----:B------:R-:W-:-:S07]  /*5dc0*/  WARPGROUP.ARRIVE ;  /* 0x00000000000079c5 */ /* 0x000fce0000000000 */
[----:B------:R-:W-:Y:S01]  /*5dd0*/  HGMMA.64x128x16.F32 R88, gdesc[UR12].tnspB, R88, gsb0 ;  /* 0x41e000000c5879f0 */ /* 0x000fe20008000858 */
[----:B------:R-:W-:Y:S01]  /*5de0*/  UIADD3 UR12, UR10, 0x606, URZ ;  /* 0x000006060a0c7890 */ /* 0x000fe2000fffe03f */
[----:B------:R-:W-:Y:S01]  /*5df0*/  UMOV UR13, 0x40000040 ;  /* 0x40000040000d7882 */ /* 0x000fe20000000000 */
[----:B------:R-:W-:Y:S02]  /*5e00*/  WARPGROUP.DEPBAR.LE gsb0, 0x0 ;  /* 0x00008000000079c5 */ /* 0x000fe40000010000 */
[----:B------:R-:W-:-:S07]  /*5e10*/  WARPGROUP.ARRIVE ;  /* 0x00000000000079c5 */ /* 0x000fce0000000000 */
[----:B------:R-:W-:Y:S03]  /*5e20*/  HGMMA.64x128x16.F32 R24, gdesc[UR12].tnspB, R24, gsb0 ;  /* 0x41e000000c1879f0 */ /* 0x000fe60008000818 */
[----:B------:R-:W-:Y:S02]  /*5e30*/  WARPGROUP.DEPBAR.LE gsb0, 0x0 ;  /* 0x00008000000079c5 */ /* 0x000fe40000010000 */
[----:B-1----:R-:W-:Y:S05]  /*5e40*/  @!P2 BRA `(.L_x_16) ;  /* 0x000000000004a947 */ /* 0x002fea0003800000 */
[----:B------:R-:W-:Y:S01]  /*5e50*/  BPT.TRAP 0x1 ;  /* 0x000000040000795c */ /* 0x000fe20000300000 */
.L_x_16:
[----:B------:R-:W-:Y:S02]  /*5e60*/  UISETP.GT.U32.AND UP0, UPT, UR6, 0x1, UPT ;  /* 0x000000010600788c */ /* 0x000fe4000bf04070 */
[----:B------:R-:W-:-:S04]  /*5e70*/  ULEA UR9, UR5, UR9, 0x3 ;  /* 0x0000000905097291 */ /* 0x000fc8000f8e183f */
[----:B------:R-:W-:Y:S01]  /*5e80*/  UIADD3 UR9, UR9, 0x30020, URZ ;  /* 0x0003002009097890 */ /* 0x000fe2000fffe03f */
[----:B------:R-:W-:-:S03]  /*5e90*/  PLOP3.LUT P1, PT, PT, PT, UP0, 0x80, 0x0 ;  /* 0x000000000000781c */ /* 0x000fc60003f2f008 */
[----:B------:R-:W-:-:S09]  /*5ea0*/  UPRMT UR9, URZ, 0x654, UR9 ;  /* 0x000006543f097896 */ /* 0x000fd20008000009 */
[----:B------:R-:W-:Y:S01]  /*5eb0*/  SYNCS.ARRIVE.TRANS64.RED.A1T0 RZ, [UR9], RZ ;  /* 0x000000ffffff79a7 */ /* 0x000fe20008100409 */
[----:B------:R-:W-:Y:S05]  /*5ec0*/  @P1 BRA `(.L_x_17) ;  /* 0x0000000000041947 */ /* 0x000fea0003800000 */
[----:B------:R-:W-:Y:S01]  /*5ed0*/  BPT.TRAP 0x1 ;  /* 0x000000040000795c */ /* 0x000fe20000300000 */
.L_x_17:
[----:B------:R-:W-:Y:S02]  /*5ee0*/  UISETP.GT.AND UP2, UPT, UR8, 0x1, UPT ;  /* 0x000000010800788c */ /* 0x000fe4000bf44270 */
[----:B------:R-:W-:Y:S02]  /*5ef0*/  UIADD3 UR4, UR4, 0x1, URZ ;  /* 0x0000000104047890 */ /* 0x000fe4000fffe03f */
[----:B------:R-:W-:Y:S02]  /*5f00*/  UIADD3 UR5, UR5, 0x1, URZ ;  /* 0x0000000105057890 */ /* 0x000fe4000fffe03f */
[----:B------:R-:W-:Y:S01]  /*5f10*/  PLOP3.LUT P1, PT, PT, PT, UP2, 0x80, 0x0 ;  /* 0x000000000000781c */ /* 0x000fe20003f2f028 */
[----:B------:R-:W-:Y:S02]  /*5f20*/  UISETP.NE.AND UP0, UPT, UR4, 0x4, UPT ;  /* 0x000000040400788c */ /* 0x000fe4000bf05270 */
[----:B------:R-:W-:Y:S02]  /*5f30*/  UISETP.NE.AND UP1, UPT, UR5, 0x4, UPT ;  /* 0x000000040500788c */ /* 0x000fe4000bf25270 */
[----:B------:R-:W-:-:S02]  /*5f40*/  USEL UR9, URZ, 0x1, UP0 ;  /* 0x000000013f097887 */ /* 0x000fc40008000000 */
[----:B------:R-:W-:Y:S02]  /*5f50*/  USEL UR4, UR4, URZ, UP0 ;  /* 0x0000003f04047287 */ /* 0x000fe40008000000 */
[----:B------:R-:W-:Y:S02]  /*5f60*/  UIADD3 UR8, UR8, -0x1, URZ ;  /* 0xffffffff08087890 */ /* 0x000fe4000fffe03f */
[----:B------:R-:W-:Y:S01]  /*5f70*/  USEL UR5, UR5, URZ, UP1 ;  /* 0x0000003f05057287 */ /* 0x000fe20008800000 */
[----:B-----5:R-:W-:Y:S01]  /*5f80*/  LOP3.LUT R3, R3, UR9, RZ, 0x3c, !PT ;  /* 0x0000000903037c12 */ /* 0x020fe2000f8e3cff */
[----:B------:R-:W-:Y:S01]  /*5f90*/  UPLOP3.LUT UP0, UPT, UPT, UPT, UPT, 0x80, 0x0 ;  /* 0x000000000000789c */ /* 0x000fe20003f0f070 */
[----:B------:R-:W-:Y:S10]  /*5fa0*/  @P1 BRA `(.L_x_18) ;  /* 0xffffffd400741947 */ /* 0x000ff4000383ffff */
.L_x_13:
[----:B------:R-:W-:Y:S05]  /*5fb0*/  @!P0 BRA `(.L_x_19) ;  /* 0x0000000000448947 */ /* 0x000fea0003800000 */
[----:B------:R-:W-:-:S04]  /*5fc0*/  ULOP3.LUT UR4, UR6, 0x1, URZ, 0xfc, !UPT ;  /* 0x0000000106047892 */ /* 0x000fc8000f8efc3f */
[----:B------:R-:W-:-:S06]  /*5fd0*/  UISETP.NE.AND UP0, UPT, UR4, 0x3, UPT ;  /* 0x000000030400788c */ /* 0x000fcc000bf05270 */
[----:B------:R-:W-:-:S13]  /*5fe0*/  PLOP3.LUT P0, PT, PT, PT, UP0, 0x80, 0x0 ;  /* 0x000000000000781c */ /* 0x000fda0003f0f008 */
[----:B------:R-:W-:Y:S05]  /*5ff0*/  @!P0 BRA `(.L_x_20) ;  /* 0x0000000000048947 */ /* 0x000fea0003800000 */
[----:B------:R-:W-:Y:S01]  /*6000*/  BPT.TRAP 0x1 ;  /* 0x000000040000795c */ /* 0x000fe20000300000 */
.L_x_20:
[----:B------:R-:W1:Y:S01]  /*6010*/  S2UR UR8, SR_CgaCtaId ;  /* 0x00000000000879c3 */ /* 0x000e620000008800 */
[----:B------:R-:W-:Y:S01]  /*6020*/  USHF.L.U32 UR4, UR7, 0x3, URZ ;  /* 0x0000000307047899 */ /* 0x000fe2000800063f */
[----:B------:R-:W-:Y:S01]  /*6030*/  UMOV UR5, 0x400 ;  /* 0x0000040000057882 */ /* 0x000fe20000000000 */
[----:B------:R-:W-:Y:S02]  /*6040*/  UISETP.GT.U32.AND UP0, UPT, UR6, 0x1, UPT ;  /* 0x000000010600788c */ /* 0x000fe4000bf04070 */
[----:B------:R-:W-:-:S04]  /*6050*/  ULOP3.LUT UR4, UR4, 0x18, URZ, 0xc0, !UPT ;  /* 0x0000001804047892 */ /* 0x000fc8000f8ec03f */
[----:B------:R-:W-:Y:S01]  /*6060*/  PLOP3.LUT P0, PT, PT, PT, UP0, 0x80, 0x0 ;  /* 0x000000000000781c */ /* 0x000fe20003f0f008 */
[----:B-1----:R-:W-:-:S04]  /*6070*/  ULEA UR5, UR8, UR5, 0x18 ;  /* 0x0000000508057291 */ /* 0x002fc8000f8ec03f */
[----:B------:R-:W-:-:S04]  /*6080*/  UIADD3 UR4, UR5, 0x30020, UR4 ;  /* 0x0003002005047890 */ /* 0x000fc8000fffe004 */
[----:B------:R-:W-:-:S09]  /*6090*/  UPRMT UR4, URZ, 0x654, UR4 ;  /* 0x000006543f047896 */ /* 0x000fd20008000004 */
[----:B------:R-:W-:Y:S01]  /*60a0*/  SYNCS.ARRIVE.TRANS64.RED.A1T0 RZ, [UR4], RZ ;  /* 0x000000ffffff79a7 */ /* 0x000fe20008100404 */
[----:B------:R-:W-:Y:S05]  /*60b0*/  @P0 BRA `(.L_x_19) ;  /* 0x0000000000040947 */ /* 0x000fea0003800000 */
[----:B------:R-:W-:Y:S01]  /*60c0*/  BPT.TRAP 0x1 ;  /* 0x000000040000795c */ /* 0x000fe20000300000 */
.L_x_19:
[----:B------:R-:W1:Y:S01]  /*60d0*/  S2R R2, SR_TID.X ;  /* 0x0000000000027919 */ /* 0x000e620000002100 */
[----:B------:R-:W-:Y:S01]  /*60e0*/  ULDC.64 UR4, c[0x0][0x280] ;  /* 0x0000a00000047ab9 */ /* 0x000fe20000000a00 */
[----:B------:R-:W2:Y:S01]  /*60f0*/  S2R R4, SR_CTAID.Y ;  /* 0x0000000000047919 */ /* 0x000ea20000002600 */
[----:B------:R-:W3:Y:S01]  /*6100*/  S2R R5, SR_CTAID.X ;  /* 0x0000000000057919 */ /* 0x000ee20000002500 */
[----:B-1----:R-:W-:-:S04]  /*6110*/  SHF.R.S32.HI R0, RZ, 0x1f, R2 ;  /* 0x0000001fff007819 */ /* 0x002fc80000011402 */
[----:B------:R-:W-:Y:S01]  /*6120*/  LEA.HI R0, R0, R2, RZ, 0x7 ;  /* 0x0000000200007211 */ /* 0x000fe200078f38ff */
[----:B--2---:R-:W-:-:S03]  /*6130*/  IMAD.SHL.U32 R4, R4, 0x80, RZ ;  /* 0x0000008004047824 */ /* 0x004fc600078e00ff */
[----:B------:R-:W-:Y:S02]  /*6140*/  LOP3.LUT R0, R0, 0xffffff80, RZ, 0xc0, !PT ;  /* 0xffffff8000007812 */ /* 0x000fe400078ec0ff */
[----:B------:R-:W-:-:S03]  /*6150*/  ISETP.GE.AND P0, PT, R4, UR5, PT ;  /* 0x0000000504007c0c */ /* 0x000fc6000bf06270 */
[----:B------:R-:W-:-:S05]  /*6160*/  IMAD.IADD R0, R2, 0x1, -R0 ;  /* 0x0000000102007824 */ /* 0x000fca00078e0a00 */
[----:B------:R-:W-:-:S04]  /*6170*/  SHF.R.S32.HI R3, RZ, 0x1f, R0 ;  /* 0x0000001fff037819 */ /* 0x000fc80000011400 */
[CC--:B------:R-:W-:Y:S02]  /*6180*/  LEA.HI R2, R3.reuse, R0.reuse, RZ, 0x2 ;  /* 0x0000000003027211 */ /* 0x0c0fe400078f10ff */
[----:B------:R-:W-:Y:S02]  /*6190*/  LEA.HI R3, R3, R0, RZ, 0x5 ;  /* 0x0000000003037211 */ /* 0x000fe400078f28ff */
[--C-:B------:R-:W-:Y:S02]  /*61a0*/  SHF.R.S32.HI R14, RZ, 0x2, R2.reuse ;  /* 0x00000002ff0e7819 */ /* 0x100fe40000011402 */
[----:B------:R-:W-:Y:S02]  /*61b0*/  SHF.R.S32.HI R15, RZ, 0x1f, R2 ;  /* 0x0000001fff0f7819 */ /* 0x000fe40000011402 */
[----:B------:R-:W-:Y:S02]  /*61c0*/  LOP3.LUT R2, R2, 0x7ffffffc, RZ, 0xc0, !PT ;  /* 0x7ffffffc02027812 */ /* 0x000fe400078ec0ff */
[----:B------:R-:W-:-:S03]  /*61d0*/  LEA.HI R15, R15, R14, RZ, 0x3 ;  /* 0x0000000e0f0f7211 */ /* 0x000fc600078f18ff */
[----:B------:R-:W-:Y:S01]  /*61e0*/  IMAD.IADD R2, R0, 0x1, -R2 ;  /* 0x0000000100027824 */ /* 0x000fe200078e0a02 */
[----:B------:R-:W-:-:S04]  /*61f0*/  LOP3.LUT R15, R15, 0xfffffff8, RZ, 0xc0, !PT ;  /* 0xfffffff80f0f7812 */ /* 0x000fc800078ec0ff */
[----:B------:R-:W-:Y:S01]  /*6200*/  SHF.L.U32 R0, R2, 0x1, RZ ;  /* 0x0000000102007819 */ /* 0x000fe200000006ff */
[----:B------:R-:W-:-:S03]  /*6210*/  IMAD.IADD R14, R14, 0x1, -R15 ;  /* 0x000000010e0e7824 */ /* 0x000fc600078e0a0f */
[----:B------:R-:W-:Y:S02]  /*6220*/  SHF.R.S32.HI R2, RZ, 0x1f, R0 ;  /* 0x0000001fff027819 */ /* 0x000fe40000011400 */
[----:B------:R-:W-:Y:S02]  /*6230*/  IADD3 R10, P1, R4, R0, RZ ;  /* 0x00000000040a7210 */ /* 0x000fe40007f3e0ff */
[----:B------:R-:W-:Y:S02]  /*6240*/  IADD3 R0, -R0, UR5, -R4 ;  /* 0x0000000500007c10 */ /* 0x000fe4000fffe904 */
[----:B------:R-:W-:Y:S01]  /*6250*/  LEA.HI.X.SX32 R11, R4, R2, 0x1, P1 ;  /* 0x00000002040b7211 */ /* 0x000fe200008f0eff */
[----:B---3--:R-:W-:Y:S01]  /*6260*/  IMAD.SHL.U32 R4, R5, 0x100, RZ ;  /* 0x0000010005047824 */ /* 0x008fe200078e00ff */
[----:B------:R-:W-:Y:S02]  /*6270*/  SHF.R.S32.HI R15, RZ, 0x1f, R14 ;  /* 0x0000001fff0f7819 */ /* 0x000fe4000001140e */
[----:B------:R-:W-:-:S02]  /*6280*/  SHF.R.S32.HI R2, RZ, 0x5, R3 ;  /* 0x00000005ff027819 */ /* 0x000fc40000011403 */
[----:B------:R-:W-:Y:S01]  /*6290*/  ISETP.GE.OR P0, PT, R4, UR4, P0 ;  /* 0x0000000404007c0c */ /* 0x000fe20008706670 */
[----:B------:R-:W-:-:S04]  /*62a0*/  IMAD.WIDE R12, R5, 0x100, R14 ;  /* 0x00000100050c7825 */ /* 0x000fc800078e020e */
[----:B------:R-:W-:-:S04]  /*62b0*/  IMAD.WIDE R12, R2, 0x10, R12 ;  /* 0x00000010020c7825 */ /* 0x000fc800078e020c */
[----:B------:R-:W-:-:S05]  /*62c0*/  IMAD R2, R2, -0x10, -R4 ;  /* 0xfffffff002027824 */ /* 0x000fca00078e0a04 */
[----:B------:R-:W-:Y:S01]  /*62d0*/  IADD3 R14, R2, UR4, -R14 ;  /* 0x00000004020e7c10 */ /* 0x000fe2000fffe80e */
[----:B------:R-:W-:Y:S06]  /*62e0*/  @P0 EXIT ;  /* 0x000000000000094d */ /* 0x000fec0003800000 */
[----:B------:R-:W-:Y:S01]  /*62f0*/  FSETP.NEU.AND P2, PT, RZ, UR22, PT ;  /* 0x00000016ff007c0b */ /* 0x000fe2000bf4d000 */
[----:B------:R-:W-:Y:S01]  /*6300*/  ULDC.64 UR14, c[0x0][0x5d0] ;  /* 0x00017400000e7ab9 */ /* 0x000fe20000000a00 */
[----:B------:R-:W-:Y:S01]  /*6310*/  ISETP.GT.AND P0, PT, R14, RZ, PT ;  /* 0x000000ff0e00720c */ /* 0x000fe20003f04270 */
[----:B------:R-:W-:Y:S01]  /*6320*/  IMAD R2, R13, UR14, RZ ;  /* 0x0000000e0d027c24 */ /* 0x000fe2000f8e02ff */
[----:B------:R-:W-:Y:S02]  /*6330*/  USHF.L.U64.HI UR5, UR14, 0x3, UR15 ;  /* 0x000000030e057899 */ /* 0x000fe4000801020f */
[----:B------:R-:W-:Y:S01]  /*6340*/  IMAD.WIDE.U32 R4, R12, UR14, R10 ;  /* 0x0000000e0c047c25 */ /* 0x000fe2000f8e000a */
[----:B------:R-:W-:Y:S01]  /*6350*/  USHF.L.U32 UR4, UR14, 0x3, URZ ;  /* 0x000000030e047899 */ /* 0x000fe2000800063f */
[----:B------:R-:W-:Y:S02]  /*6360*/  ISETP.GT.AND P1, PT, R0, RZ, P0 ;  /* 0x000000ff0000720c */ /* 0x000fe40000724270 */
[----:B------:R-:W-:-:S04]  /*6370*/  IMAD R2, R12, UR15, R2 ;  /* 0x0000000f0c027c24 */ /* 0x000fc8000f8e0202 */
[----:B------:R-:W-:Y:S01]  /*6380*/  IMAD.IADD R3, R5, 0x1, R2 ;  /* 0x0000000105037824 */ /* 0x000fe200078e0202 */
[----:B------:R-:W-:Y:S06]  /*6390*/  @!P2 BRA `(.L_x_21) ;  /* 0x000000b000c0a947 */ /* 0x000fec0003800000 */
[----:B------:R-:W-:Y:S01]  /*63a0*/  ULDC.64 UR6, c[0x0][0x5c8] ;  /* 0x0001720000067ab9 */ /* 0x000fe20000000a00 */
[----:B------:R-:W-:Y:S01]  /*63b0*/  ULDC.64 UR16, c[0x0][0x5b0] ;  /* 0x00016c0000107ab9 */ /* 0x000fe20000000a00 */
[C---:B------:R-:W-:Y:S01]  /*63c0*/  LEA R2, P2, R4.reuse, UR6, 0x1 ;  /* 0x0000000604027c11 */ /* 0x040fe2000f8408ff */
[----:B------:R-:W-:Y:S01]  /*63d0*/  IMAD R6, R13, UR16, RZ ;  /* 0x000000100d067c24 */ /* 0x000fe2000f8e02ff */
[----:B------:R-:W-:Y:S01]  /*63e0*/  ULDC.64 UR18, c[0x0][0x5a8] ;  /* 0x00016a0000127ab9 */ /* 0x000fe20000000a00 */
[----:B------:R-:W2:Y:S01]  /*63f0*/  LDL.LU R7, [R1] ;  /* 0x0000000001077983 */ /* 0x000ea20000300800 */
[----:B------:R-:W-:Y:S01]  /*6400*/  LEA.HI.X R3, R4, UR7, R3, 0x1, P2 ;  /* 0x0000000704037c11 */ /* 0x000fe200090f0c03 */
[C---:B------:R-:W-:Y:S02]  /*6410*/  IMAD R6, R12.reuse, UR17, R6 ;  /* 0x000000110c067c24 */ /* 0x040fe4000f8e0206 */
[----:B------:R-:W-:-:S03]  /*6420*/  IMAD.WIDE.U32 R4, R12, UR16, R10 ;  /* 0x000000100c047c25 */ /* 0x000fc6000f8e000a */
[----:B------:R-:W-:Y:S02]  /*6430*/  LEA R8, P2, R4, UR18, 0x1 ;  /* 0x0000001204087c11 */ /* 0x000fe4000f8408ff */
[----:B------:R-:W-:-:S04]  /*6440*/  IADD3 R5, R5, R6, RZ ;  /* 0x0000000605057210 */ /* 0x000fc80007ffe0ff */
[----:B------:R-:W-:-:S05]  /*6450*/  LEA.HI.X R9, R4, UR19, R5, 0x1, P2 ;  /* 0x0000001304097c11 */ /* 0x000fca00090f0c05 */
[----:B------:R-:W3:Y:S01]  /*6460*/  @P1 LDG.E.LTC128B.U16 R15, desc[UR20][R8.64] ;  /* 0x00000014080f1981 */ /* 0x000ee2000c1e1520 */
[----:B------:R-:W-:Y:S01]  /*6470*/  ISETP.GT.AND P2, PT, R0, 0x1, P0 ;  /* 0x000000010000780c */ /* 0x000fe20000744270 */
[----:B------:R-:W-:Y:S01]  /*6480*/  BSSY B0, `(.L_x_22) ;  /* 0x0000008000007945 */ /* 0x000fe20003800000 */
[----:B---3--:R-:W-:-:S05]  /*6490*/  HADD2.F32 R4, -RZ, R15.H0_H0 ;  /* 0x2000000fff047230 */ /* 0x008fca0000004100 */
[----:B------:R-:W-:-:S04]  /*64a0*/  FMUL R4, R4, UR22 ;  /* 0x0000001604047c20 */ /* 0x000fc80008400000 */
[----:B--2---:R-:W-:-:S05]  /*64b0*/  FFMA R4, R7, UR11, R4 ;  /* 0x0000000b07047c23 */ /* 0x004fca0008000004 */
[----:B------:R-:W-:-:S05]  /*64c0*/  F2FP.F16.F32.PACK_AB R4, RZ, R4 ;  /* 0x00000004ff04723e */ /* 0x000fca00000000ff */
[----:B------:R1:W-:Y:S01]  /*64d0*/  @P1 STG.E.U16 desc[UR20][R2.64], R4 ;  /* 0x0000000402001986 */ /* 0x0003e2000c101514 */
[----:B------:R-:W-:Y:S05]  /*64e0*/  @!P2 BRA `(.L_x_23) ;  /* 0x000000000004a947 */ /* 0x000fea0003800000 */
[----:B------:R2:W5:Y:S02]  /*64f0*/  LDG.E.LTC128B.U16 R15, desc[UR20][R8.64+0x2] ;  /* 0x00000214080f7981 */ /* 0x000564000c1e1520 */
.L_x_23:
[----:B------:R-:W-:Y:S05]  /*6500*/  BSYNC B0 ;  /* 0x0000000000007941 */ /* 0x000fea0003800000 */
.L_x_22:
[----:B------:R-:W3:Y:S01]  /*6510*/  LDL.LU R5, [R1+0x4] ;  /* 0x0000040001057983 */ /* 0x000ee20000300800 */
[----:B-1---5:R-:W-:Y:S01]  /*6520*/  HADD2.F32 R4, -RZ, R15.H0_H0 ;  /* 0x2000000fff047230 */ /* 0x022fe20000004100 */
[----:B------:R-:W-:Y:S02]  /*6530*/  USHF.L.U64.HI UR13, UR16, 0x3, UR17 ;  /* 0x00000003100d7899 */ /* 0x000fe40008010211 */
[----:B------:R-:W-:Y:S02]  /*6540*/  USHF.L.U32 UR12, UR16, 0x3, URZ ;  /* 0x00000003100c7899 */ /* 0x000fe4000800063f */
[----:B------:R-:W-:Y:S02]  /*6550*/  IMAD.U32 R17, RZ, RZ, UR16 ;  /* 0x00000010ff117e24 */ /* 0x000fe4000f8e00ff */
[----:B------:R-:W-:Y:S01]  /*6560*/  FMUL R4, R4, UR22 ;  /* 0x0000001604047c20 */ /* 0x000fe20008400000 */
[----:B------:R-:W4:Y:S03]  /*6570*/  LDL.LU R18, [R1+0x8] ;  /* 0x0000080001127983 */ /* 0x000f260000300800 */
[----:B---3--:R-:W-:-:S05]  /*6580*/  FFMA R4, R5, UR11, R4 ;  /* 0x0000000b05047c23 */ /* 0x008fca0008000004 */
[----:B------:R-:W-:-:S05]  /*6590*/  F2FP.F16.F32.PACK_AB R4, RZ, R4 ;  /* 0x00000004ff04723e */ /* 0x000fca00000000ff */
[----:B------:R1:W-:Y:S02]  /*65a0*/  @P2 STG.E.U16 desc[UR20][R2.64+0x2], R4 ;  /* 0x0000020402002986 */ /* 0x0003e4000c101514 */
[----:B-1----:R-:W-:-:S03]  /*65b0*/  IMAD.WIDE.U32 R4, R12, R17, UR12 ;  /* 0x0000000c0c047e25 */ /* 0x002fc6000f8e0011 */
[----:B------:R-:W-:-:S04]  /*65c0*/  IADD3 R4, P1, R10, R4, RZ ;  /* 0x000000040a047210 */ /* 0x000fc80007f3e0ff */
[----:B------:R-:W-:Y:S02]  /*65d0*/  IADD3.X R5, R11, R6, R5, P1, !PT ;  /* 0x000000060b057210 */ /* 0x000fe40000ffe405 */
[----:B------:R-:W-:Y:S02]  /*65e0*/  ISETP.GT.AND P1, PT, R14, 0x8, PT ;  /* 0x000000080e00780c */ /* 0x000fe40003f24270 */
[----:B------:R-:W-:Y:S02]  /*65f0*/  LEA R6, P3, R4, UR18, 0x1 ;  /* 0x0000001204067c11 */ /* 0x000fe4000f8608ff */
[----:B------:R-:W-:Y:S02]  /*6600*/  ISETP.GT.AND P2, PT, R0, RZ, P1 ;  /* 0x000000ff0000720c */ /* 0x000fe40000f44270 */
[----:B------:R-:W-:-:S11]  /*6610*/  LEA.HI.X R7, R4, UR19, R5, 0x1, P3 ;  /* 0x0000001304077c11 */ /* 0x000fd600098f0c05 */
[----:B------:R-:W3:Y:S01]  /*6620*/  @P2 LDG.E.LTC128B.U16 R15, desc[UR20][R6.64] ;  /* 0x00000014060f2981 */ /* 0x000ee2000c1e1520 */
[----:B------:R-:W-:Y:S01]  /*6630*/  USHF.L.U32 UR8, UR4, 0x1, URZ ;  /* 0x0000000104087899 */ /* 0x000fe2000800063f */
[----:B------:R-:W-:Y:S01]  /*6640*/  ISETP.GT.AND P3, PT, R0, 0x1, P1 ;  /* 0x000000010000780c */ /* 0x000fe20000f64270 */
[----:B------:R-:W-:Y:S01]  /*6650*/  USHF.L.U64.HI UR5, UR4, 0x1, UR5 ;  /* 0x0000000104057899 */ /* 0x000fe20008010205 */
[----:B------:R-:W-:Y:S03]  /*6660*/  BSSY B0, `(.L_x_24) ;  /* 0x000000b000007945 */ /* 0x000fe60003800000 */
[----:B------:R-:W-:Y:S01]  /*6670*/  IADD3 R4, P4, R2, UR8, RZ ;  /* 0x0000000802047c10 */ /* 0x000fe2000ff9e0ff */
[----:B---3--:R-:W-:-:S05]  /*6680*/  HADD2.F32 R5, -RZ, R15.H0_H0 ;  /* 0x2000000fff057230 */ /* 0x008fca0000004100 */
[----:B------:R-:W-:-:S04]  /*6690*/  FMUL R5, R5, UR22 ;  /* 0x0000001605057c20 */ /* 0x000fc80008400000 */
[----:B----4-:R-:W-:-:S05]  /*66a0*/  FFMA R5, R18, UR11, R5 ;  /* 0x0000000b12057c23 */ /* 0x010fca0008000005 */
[----:B------:R-:W-:-:S04]  /*66b0*/  F2FP.F16.F32.PACK_AB R5, RZ, R5 ;  /* 0x00000005ff05723e */ /* 0x000fc800000000ff */
[----:B------:R-:W-:Y:S02]  /*66c0*/  PRMT R16, R5, 0x7610, R16 ;  /* 0x0000761005107816 */ /* 0x000fe40000000010 */
[----:B------:R-:W-:-:S05]  /*66d0*/  IADD3.X R5, R3, UR5, RZ, P4, !PT ;  /* 0x0000000503057c10 */ /* 0x000fca000a7fe4ff */
[----:B------:R1:W-:Y:S01]  /*66e0*/  @P2 STG.E.U16 desc[UR20][R4.64], R16 ;  /* 0x0000001004002986 */ /* 0x0003e2000c101514 */
[----:B------:R-:W-:Y:S05]  /*66f0*/  @!P3 BRA `(.L_x_25) ;  /* 0x000000000004b947 */ /* 0x000fea0003800000 */
[----:B------:R3:W5:Y:S02]  /*6700*/  LDG.E.LTC128B.U16 R15, desc[UR20][R6.64+0x2] ;  /* 0x00000214060f7981 */ /* 0x000764000c1e1520 */
.L_x_25:
[----:B------:R-:W-:Y:S05]  /*6710*/  BSYNC B0 ;  /* 0x0000000000007941 */ /* 0x000fea0003800000 */
.L_x_24:
[----:B------:R-:W4:Y:S01]  /*6720*/  LDL.LU R18, [R1+0xc] ;  /* 0x00000c0001127983 */ /* 0x000f220000300800 */
[----:B-1---5:R-:W-:Y:S01]  /*6730*/  HADD2.F32 R16, -RZ, R15.H0_H0 ;  /* 0x2000000fff107230 */ /* 0x022fe20000004100 */
[----:B------:R-:W-:Y:S01]  /*6740*/  ISETP.GT.AND P2, PT, R0, 0x8, P0 ;  /* 0x000000080000780c */ /* 0x000fe20000744270 */
[----:B------:R-:W-:Y:S03]  /*6750*/  BSSY B0, `(.L_x_26) ;  /* 0x0000007000007945 */ /* 0x000fe60003800000 */
[----:B------:R-:W-:-:S04]  /*6760*/  FMUL R16, R16, UR22 ;  /* 0x0000001610107c20 */ /* 0x000fc80008400000 */
[----:B----4-:R-:W-:-:S05]  /*6770*/  FFMA R16, R18, UR11, R16 ;  /* 0x0000000b12107c23 */ /* 0x010fca0008000010 */
[----:B------:R-:W-:-:S05]  /*6780*/  F2FP.F16.F32.PACK_AB R16, RZ, R16 ;  /* 0x00000010ff10723e */ /* 0x000fca00000000ff */
[----:B------:R1:W-:Y:S01]  /*6790*/  @P3 STG.E.U16 desc[UR20][R4.64+0x2], R16 ;  /* 0x0000021004003986 */ /* 0x0003e2000c101514 */
[----:B------:R-:W-:Y:S05]  /*67a0*/  @!P2 BRA `(.L_x_27) ;  /* 0x000000000004a947 */ /* 0x000fea0003800000 */
[----:B------:R4:W5:Y:S02]  /*67b0*/  LDG.E.LTC128B.U16 R15, desc[UR20][R8.64+0x10] ;  /* 0x00001014080f7981 */ /* 0x000964000c1e1520 */
.L_x_27:
[----:B------:R-:W-:Y:S05]  /*67c0*/  BSYNC B0 ;  /* 0x0000000000007941 */ /* 0x000fea0003800000 */
.L_x_26:
[----:B------:R-:W2:Y:S01]  /*67d0*/  LDL.LU R18, [R1+0x10] ;  /* 0x0000100001127983 */ /* 0x000ea20000300800 */
[----:B-1---5:R-:W-:Y:S01]  /*67e0*/  HADD2.F32 R16, -RZ, R15.H0_H0 ;  /* 0x2000000fff107230 */ /* 0x022fe20000004100 */
[----:B------:R-:W-:Y:S04]  /*67f0*/  BSSY B0, `(.L_x_28) ;  /* 0x0000008000007945 */ /* 0x000fe80003800000 */
[----:B------:R-:W-:-:S04]  /*6800*/  FMUL R16, R16, UR22 ;  /* 0x0000001610107c20 */ /* 0x000fc80008400000 */
[----:B--2---:R-:W-:-:S05]  /*6810*/  FFMA R16, R18, UR11, R16 ;  /* 0x0000000b12107c23 */ /* 0x004fca0008000010 */
[----:B------:R-:W-:-:S05]  /*6820*/  F2FP.F16.F32.PACK_AB R16, RZ, R16 ;  /* 0x00000010ff10723e */ /* 0x000fca00000000ff */
[----:B------:R1:W-:Y:S01]  /*6830*/  @P2 STG.E.U16 desc[UR20][R2.64+0x10], R16 ;  /* 0x0000101002002986 */ /* 0x0003e2000c101514 */
[----:B------:R-:W-:-:S13]  /*6840*/  ISETP.GT.AND P2, PT, R0, 0x9, P0 ;  /* 0x000000090000780c */ /* 0x000fda0000744270 */
[----:B-1----:R-:W-:Y:S05]  /*6850*/  @!P2 BRA `(.L_x_29) ;  /* 0x000000000004a947 */ /* 0x002fea0003800000 */
[----:B------:R1:W5:Y:S02]  /*6860*/  LDG.E.LTC128B.U16 R15, desc[UR20][R8.64+0x12] ;  /* 0x00001214080f7981 */ /* 0x000364000c1e1520 */
.L_x_29:
[----:B------:R-:W-:Y:S05]  /*6870*/  BSYNC B0 ;  /* 0x0000000000007941 */ /* 0x000fea0003800000 */
.L_x_28:
[----:B------:R-:W2:Y:S01]  /*6880*/  LDL.LU R18, [R1+0x14] ;  /* 0x0000140001127983 */ /* 0x000ea20000300800 */
[----:B-----5:R-:W-:Y:S01]  /*6890*/  HADD2.F32 R16, -RZ, R15.H0_H0 ;  /* 0x2000000fff107230 */ /* 0x020fe20000004100 */
[----:B------:R-:W-:Y:S01]  /*68a0*/  ISETP.GT.AND P3, PT, R0, 0x8, P1 ;  /* 0x000000080000780c */ /* 0x000fe20000f64270 */
[----:B------:R-:W-:Y:S03]  /*68b0*/  BSSY B0, `(.L_x_30) ;  /* 0x0000007000007945 */ /* 0x000fe60003800000 */
[----:B------:R-:W-:-:S04]  /*68c0*/  FMUL R16, R16, UR22 ;  /* 0x0000001610107c20 */ /* 0x000fc80008400000 */
[----:B--2---:R-:W-:-:S05]  /*68d0*/  FFMA R16, R18, UR11, R16 ;  /* 0x0000000b12107c23 */ /* 0x004fca0008000010 */
[----:B------:R-:W-:-:S05]  /*68e0*/  F2FP.F16.F32.PACK_AB R16, RZ, R16 ;  /* 0x00000010ff10723e */ /* 0x000fca00000000ff */
[----:B------:R2:W-:Y:S01]  /*68f0*/  @P2 STG.E.U16 desc[UR20][R2.64+0x12], R16 ;  /* 0x0000121002002986 */ /* 0x0005e2000c101514 */
[----:B------:R-:W-:Y:S05]  /*6900*/  @!P3 BRA `(.L_x_31) ;  /* 0x000000000004b947 */ /* 0x000fea0003800000 */
[----:B------:R0:W5:Y:S02]  /*6910*/  LDG.E.LTC128B.U16 R15, desc[UR20][R6.64+0x10] ;  /* 0x00001014060f7981 */ /* 0x000164000c1e1520 */
.L_x_31:
[----:B------:R-:W-:Y:S05]  /*6920*/  BSYNC B0 ;  /* 0x0000000000007941 */ /* 0x000fea0003800000 */
.L_x_30:
[----:B------:R-:W3:Y:S01]  /*6930*/  LDL.LU R18, [R1+0x18] ;  /* 0x0000180001127983 */ /* 0x000ee20000300800 */
[----:B--2--5:R-:W-:Y:S01]  /*6940*/  HADD2.F32 R16, -RZ, R15.H0_H0 ;  /* 0x2000000fff107230 */ /* 0x024fe20000004100 */
[----:B------:R-:W-:Y:S01]  /*6950*/  ISETP.GT.AND P2, PT, R0, 0x9, P1 ;  /* 0x000000090000780c */ /* 0x000fe20000f44270 */
[----:B------:R-:W-:Y:S03]  /*6960*/  BSSY B0, `(.L_x_32) ;  /* 0x0000007000007945 */ /* 0x000fe60003800000 */
[----:B------:R-:W-:-:S04]  /*6970*/  FMUL R16, R16, UR22 ;  /* 0x0000001610107c20 */ /* 0x000fc80008400000 */
[----:B---3--:R-:W-:-:S05]  /*6980*/  FFMA R16, R18, UR11, R16 ;  /* 0x0000000b12107c23 */ /* 0x008fca0008000010 */
[----:B------:R-:W-:-:S05]  /*6990*/  F2FP.F16.F32.PACK_AB R16, RZ, R16 ;  /* 0x00000010ff10723e */ /* 0x000fca00000000ff */
[----:B------:R2:W-:Y:S01]  /*69a0*/  @P3 STG.E.U16 desc[UR20][R4.64+0x10], R16 ;  /* 0x0000101004003986 */ /* 0x0005e2000c101514 */
[----:B------:R-:W-:Y:S05]  /*69b0*/  @!P2 BRA `(.L_x_33) ;  /* 0x000000000004a947 */ /* 0x000fea0003800000 */
[----:B------:R3:W5:Y:S02]  /*69c0*/  LDG.E.LTC128B.U16 R15, desc[UR20][R6.64+0x12] ;  /* 0x00001214060f7981 */ /* 0x000764000c1e1520 */
.L_x_33:
[----:B------:R-:W-:Y:S05]  /*69d0*/  BSYNC B0 ;  /* 0x0000000000007941 */ /* 0x000fea0003800000 */
.L_x_32:
[----:B------:R-:W4:Y:S01]  /*69e0*/  LDL.LU R18, [R1+0x1c] ;  /* 0x00001c0001127983 */ /* 0x000f220000300800 */
[----:B--2--5:R-:W-:Y:S01]  /*69f0*/  HADD2.F32 R16, -RZ, R15.H0_H0 ;  /* 0x2000000fff107230 */ /* 0x024fe20000004100 */
        /* <DEDUP_REMOVED lines=8> */
.L_x_35:
[----:B------:R-:W-:Y:S05]  /*6a80*/  BSYNC B0 ;  /* 0x0000000000007941 */ /* 0x000fea0003800000 */
.L_x_34:
        /* <DEDUP_REMOVED lines=10> */
.L_x_37:
[----:B------:R-:W-:Y:S05]  /*6b30*/  BSYNC B0 ;  /* 0x0000000000007941 */ /* 0x000fea0003800000 */
.L_x_36:
        /* <DEDUP_REMOVED lines=10> */
.L_x_39:
[----:B------:R-:W-:Y:S05]  /*6be0*/  BSYNC B0 ;  /* 0x0000000000007941 */ /* 0x000fea0003800000 */
.L_x_38:
        /* <DEDUP_REMOVED lines=10> */
.L_x_41:
[----:B------:R-:W-:Y:S05]  /*6c90*/  BSYNC B0 ;  /* 0x0000000000007941 */ /* 0x000fea0003800000 */
.L_x_40:
        /* <DEDUP_REMOVED lines=10> */
.L_x_43:
[----:B------:R-:W-:Y:S05]  /*6d40*/  BSYNC B0 ;  /* 0x0000000000007941 */ /* 0x000fea0003800000 */
.L_x_42:
        /* <DEDUP_REMOVED lines=10> */
.L_x_45:
[----:B------:R-:W-:Y:S05]  /*6df0*/  BSYNC B0 ;  /* 0x0000000000007941 */ /* 0x000fea0003800000 */
.L_x_44:
        /* <DEDUP_REMOVED lines=10> */
.L_x_47:
[----:B------:R-:W-:Y:S05]  /*6ea0*/  BSYNC B0 ;  /* 0x0000000000007941 */ /* 0x000fea0003800000 */
.L_x_46:
        /* <DEDUP_REMOVED lines=10> */
.L_x_49:
[----:B------:R-:W-:Y:S05]  /*6f50*/  BSYNC B0 ;  /* 0x0000000000007941 */ /* 0x000fea0003800000 */
.L_x_48:
        /* <DEDUP_REMOVED lines=10> */
.L_x_51:
[----:B------:R-:W-:Y:S05]  /*7000*/  BSYNC B0 ;  /* 0x0000000000007941 */ /* 0x000fea0003800000 */
.L_x_50:
        /* <DEDUP_REMOVED lines=10> */
.L_x_53:
[----:B------:R-:W-:Y:S05]  /*70b0*/  BSYNC B0 ;  /* 0x0000000000007941 */ /* 0x000fea0003800000 */
.L_x_52:
        /* <DEDUP_REMOVED lines=10> */
.L_x_55:
[----:B------:R-:W-:Y:S05]  /*7160*/  BSYNC B0 ;  /* 0x0000000000007941 */ /* 0x000fea0003800000 */
.L_x_54:
        /* <DEDUP_REMOVED lines=10> */
.L_x_57:
[----:B------:R-:W-:Y:S05]  /*7210*/  BSYNC B0 ;  /* 0x0000000000007941 */ /* 0x000fea0003800000 */
.L_x_56:
        /* <DEDUP_REMOVED lines=10> */
.L_x_59:
[----:B------:R-:W-:Y:S05]  /*72c0*/  BSYNC B0 ;  /* 0x0000000000007941 */ /* 0x000fea0003800000 */
.L_x_58:
        /* <DEDUP_REMOVED lines=10> */
.L_x_61:
[----:B------:R-:W-:Y:S05]  /*7370*/  BSYNC B0 ;  /* 0x0000000000007941 */ /* 0x000fea0003800000 */
.L_x_60:
        /* <DEDUP_REMOVED lines=10> */
.L_x_63:
[----:B------:R-:W-:Y:S05]  /*7420*/  BSYNC B0 ;  /* 0x0000000000007941 */ /* 0x000fea0003800000 */
.L_x_62:
        /* <DEDUP_REMOVED lines=10> */
.L_x_65:
[----:B------:R-:W-:Y:S05]  /*74d0*/  BSYNC B0 ;  /* 0x0000000000007941 */ /* 0x000fea0003800000 */
.L_x_64:
        /* <DEDUP_REMOVED lines=10> */
.L_x_67:
[----:B------:R-:W-:Y:S05]  /*7580*/  BSYNC B0 ;  /* 0x0000000000007941 */ /* 0x000fea0003800000 */
.L_x_66:
        /* <DEDUP_REMOVED lines=10> */
.L_x_69:
[----:B------:R-:W-:Y:S05]  /*7630*/  BSYNC B0 ;  /* 0x0000000000007941 */ /* 0x000fea0003800000 */
.L_x_68:
        /* <DEDUP_REMOVED lines=10> */
.L_x_71:
[----:B------:R-:W-:Y:S05]  /*76e0*/  BSYNC B0 ;  /* 0x0000000000007941 */ /* 0x000fea0003800000 */
.L_x_70:
        /* <DEDUP_REMOVED lines=10> */
.L_x_73:
[----:B------:R-:W-:Y:S05]  /*7790*/  BSYNC B0 ;  /* 0x0000000000007941 */ /* 0x000fea0003800000 */
.L_x_72:
        /* <DEDUP_REMOVED lines=10> */
.L_x_75:
[----:B------:R-:W-:Y:S05]  /*7840*/  BSYNC B0 ;  /* 0x0000000000007941 */ /* 0x000fea0003800000 */
.L_x_74:
        /* <DEDUP_REMOVED lines=10> */
.L_x_77:
[----:B------:R-:W-:Y:S05]  /*78f0*/  BSYNC B0 ;  /* 0x0000000000007941 */ /* 0x000fea0003800000 */
.L_x_76:
        /* <DEDUP_REMOVED lines=10> */
.L_x_79:
[----:B------:R-:W-:Y:S05]  /*79a0*/  BSYNC B0 ;  /* 0x0000000000007941 */ /* 0x000fea0003800000 */
.L_x_78:
        /* <DEDUP_REMOVED lines=10> */
.L_x_81:
[----:B------:R-:W-:Y:S05]  /*7a50*/  BSYNC B0 ;  /* 0x0000000000007941 */ /* 0x000fea0003800000 */
.L_x_80:
        /* <DEDUP_REMOVED lines=10> */
.L_x_83:
[----:B------:R-:W-:Y:S05]  /*7b00*/  BSYNC B0 ;  /* 0x0000000000007941 */ /* 0x000fea0003800000 */
.L_x_82:
        /* <DEDUP_REMOVED lines=10> */
.L_x_85:
[----:B------:R-:W-:Y:S05]  /*7bb0*/  BSYNC B0 ;  /* 0x0000000000007941 */ /* 0x000fea0003800000 */
.L_x_84:
        /* <DEDUP_REMOVED lines=10> */
.L_x_87:
[----:B------:R-:W-:Y:S05]  /*7c60*/  BSYNC B0 ;  /* 0x0000000000007941 */ /* 0x000fea0003800000 */
.L_x_86:
        /* <DEDUP_REMOVED lines=10> */
.L_x_89:
[----:B------:R-:W-:Y:S05]  /*7d10*/  BSYNC B0 ;  /* 0x0000000000007941 */ /* 0x000fea0003800000 */
.L_x_88:
        /* <DEDUP_REMOVED lines=10> */
.L_x_91:
[----:B------:R-:W-:Y:S05]  /*7dc0*/  BSYNC B0 ;  /* 0x0000000000007941 */ /* 0x000fea0003800000 */
.L_x_90:
        /* <DEDUP_REMOVED lines=10> */
.L_x_93:
[----:B------:R-:W-:Y:S05]  /*7e70*/  BSYNC B0 ;  /* 0x0000000000007941 */ /* 0x000fea0003800000 */
.L_x_92:
        /* <DEDUP_REMOVED lines=10> */
.L_x_95:
[----:B------:R-:W-:Y:S05]  /*7f20*/  BSYNC B0 ;  /* 0x0000000000007941 */ /* 0x000fea0003800000 */
.L_x_94:
        /* <DEDUP_REMOVED lines=10> */
.L_x_97:
[----:B------:R-:W-:Y:S05]  /*7fd0*/  BSYNC B0 ;  /* 0x0000000000007941 */ /* 0x000fea0003800000 */
.L_x_96:
        /* <DEDUP_REMOVED lines=10> */
.L_x_99:
[----:B------:R-:W-:Y:S05]  /*8080*/  BSYNC B0 ;  /* 0x0000000000007941 */ /* 0x000fea0003800000 */
.L_x_98:
        /* <DEDUP_REMOVED lines=10> */
.L_x_101:
[----:B------:R-:W-:Y:S05]  /*8130*/  BSYNC B0 ;  /* 0x0000000000007941 */ /* 0x000fea0003800000 */
.L_x_100:
        /* <DEDUP_REMOVED lines=10> */
.L_x_103:
[----:B------:R-:W-:Y:S05]  /*81e0*/  BSYNC B0 ;  /* 0x0000000000007941 */ /* 0x000fea0003800000 */
.L_x_102:
        /* <DEDUP_REMOVED lines=10> */
.L_x_105:
[----:B------:R-:W-:Y:S05]  /*8290*/  BSYNC B0 ;  /* 0x0000000000007941 */ /* 0x000fea0003800000 */
.L_x_104:
        /* <DEDUP_REMOVED lines=10> */
.L_x_107:
[----:B------:R-:W-:Y:S05]  /*8340*/  BSYNC B0 ;  /* 0x0000000000007941 */ /* 0x000fea0003800000 */
.L_x_106:
        /* <DEDUP_REMOVED lines=10> */
.L_x_109:
[----:B------:R-:W-:Y:S05]  /*83f0*/  BSYNC B0 ;  /* 0x0000000000007941 */ /* 0x000fea0003800000 */
.L_x_108:
        /* <DEDUP_REMOVED lines=10> */
.L_x_111:
[----:B------:R-:W-:Y:S05]  /*84a0*/  BSYNC B0 ;  /* 0x0000000000007941 */ /* 0x000fea0003800000 */
.L_x_110:
        /* <DEDUP_REMOVED lines=10> */
.L_x_113:
[----:B------:R-:W-:Y:S05]  /*8550*/  BSYNC B0 ;  /* 0x0000000000007941 */ /* 0x000fea0003800000 */
.L_x_112:
        /* <DEDUP_REMOVED lines=10> */
.L_x_115:
[----:B------:R-:W-:Y:S05]  /*8600*/  BSYNC B0 ;  /* 0x0000000000007941 */ /* 0x000fea0003800000 */
.L_x_114:
        /* <DEDUP_REMOVED lines=10> */
.L_x_117:
[----:B------:R-:W-:Y:S05]  /*86b0*/  BSYNC B0 ;  /* 0x0000000000007941 */ /* 0x000fea0003800000 */
.L_x_116:
        /* <DEDUP_REMOVED lines=10> */
.L_x_119:
[----:B------:R-:W-:Y:S05]  /*8760*/  BSYNC B0 ;  /* 0x0000000000007941 */ /* 0x000fea0003800000 */
.L_x_118:
        /* <DEDUP_REMOVED lines=10> */
.L_x_121:
[----:B------:R-:W-:Y:S05]  /*8810*/  BSYNC B0 ;  /* 0x0000000000007941 */ /* 0x000fea0003800000 */
.L_x_120:
        /* <DEDUP_REMOVED lines=10> */
.L_x_123:
[----:B------:R-:W-:Y:S05]  /*88c0*/  BSYNC B0 ;  /* 0x0000000000007941 */ /* 0x000fea0003800000 */
.L_x_122:
        /* <DEDUP_REMOVED lines=10> */
.L_x_125:
[----:B------:R-:W-:Y:S05]  /*8970*/  BSYNC B0 ;  /* 0x0000000000007941 */ /* 0x000fea0003800000 */
.L_x_124:
        /* <DEDUP_REMOVED lines=10> */
.L_x_127:
[----:B------:R-:W-:Y:S05]  /*8a20*/  BSYNC B0 ;  /* 0x0000000000007941 */ /* 0x000fea0003800000 */
.L_x_126:
        /* <DEDUP_REMOVED lines=10> */
.L_x_129:
[----:B------:R-:W-:Y:S05]  /*8ad0*/  BSYNC B0 ;  /* 0x0000000000007941 */ /* 0x000fea0003800000 */
.L_x_128:
        /* <DEDUP_REMOVED lines=10> */
.L_x_131:
[----:B------:R-:W-:Y:S05]  /*8b80*/  BSYNC B0 ;  /* 0x0000000000007941 */ /* 0x000fea0003800000 */
.L_x_130:
        /* <DEDUP_REMOVED lines=10> */
.L_x_133:
[----:B------:R-:W-:Y:S05]  /*8c30*/  BSYNC B0 ;  /* 0x0000000000007941 */ /* 0x000fea0003800000 */
.L_x_132:
        /* <DEDUP_REMOVED lines=10> */
.L_x_135:
[----:B------:R-:W-:Y:S05]  /*8ce0*/  BSYNC B0 ;  /* 0x0000000000007941 */ /* 0x000fea0003800000 */
.L_x_134:
        /* <DEDUP_REMOVED lines=10> */
.L_x_137:
[----:B------:R-:W-:Y:S05]  /*8d90*/  BSYNC B0 ;  /* 0x0000000000007941 */ /* 0x000fea0003800000 */
.L_x_136:
        /* <DEDUP_REMOVED lines=10> */
.L_x_139:
[----:B------:R-:W-:Y:S05]  /*8e40*/  BSYNC B0 ;  /* 0x0000000000007941 */ /* 0x000fea0003800000 */
.L_x_138:
        /* <DEDUP_REMOVED lines=10> */
.L_x_141:
[----:B------:R-:W-:Y:S05]  /*8ef0*/  BSYNC B0 ;  /* 0x0000000000007941 */ /* 0x000fea0003800000 */
.L_x_140:
[----:B-1-34-:R-:W3:Y:S01]  /*8f00*/  LDL.LU R9, [R1+0xf4] ;  /* 0x0000f40001097983 */ /* 0x01aee20000300800 */
[----:B-----5:R-:W-:Y:S01]  /*8f10*/  HADD2.F32 R8, -RZ, R15.H0_H0 ;  /* 0x2000000fff087230 */ /* 0x020fe20000004100 */
        /* <DEDUP_REMOVED lines=8> */
.L_x_143:
[----:B------:R-:W-:Y:S05]  /*8fa0*/  BSYNC B0 ;  /* 0x0000000000007941 */ /* 0x000fea0003800000 */
.L_x_142:
[----:B------:R-:W4:Y:S01]  /*8fb0*/  LDL.LU R9, [R1+0xf8] ;  /* 0x0000f80001097983 */ /* 0x000f220000300800 */
[----:B-1---5:R-:W-:Y:S01]  /*8fc0*/  HADD2.F32 R8, -RZ, R15.H0_H0 ;  /* 0x2000000fff087230 */ /* 0x022fe20000004100 */
[----:B------:R-:W-:Y:S01]  /*8fd0*/  ISETP.GT.AND P1, PT, R0, 0x79, P1 ;  /* 0x000000790000780c */ /* 0x000fe20000f24270 */
[----:B------:R-:W-:Y:S01]  /*8fe0*/  BSSY B0, `(.L_x_144) ;  /* 0x0000008000007945 */ /* 0x000fe20003800000 */
[----:B------:R-:W-:Y:S02]  /*8ff0*/  IADD3 R18, P0, R12, 0x40, RZ ;  /* 0x000000400c127810 */ /* 0x000fe40007f1e0ff */
[----:B------:R-:W-:-:S04]  /*9000*/  FMUL R8, R8, UR22 ;  /* 0x0000001608087c20 */ /* 0x000fc80008400000 */
[----:B----4-:R-:W-:-:S05]  /*9010*/  FFMA R8, R9, UR11, R8 ;  /* 0x0000000b09087c23 */ /* 0x010fca0008000008 */
[----:B------:R-:W-:-:S05]  /*9020*/  F2FP.F16.F32.PACK_AB R8, RZ, R8 ;  /* 0x00000008ff08723e */ /* 0x000fca00000000ff */
[----:B------:R1:W-:Y:S01]  /*9030*/  @P2 STG.E.U16 desc[UR20][R4.64+0xf0], R8 ;  /* 0x0000f00804002986 */ /* 0x0003e2000c101514 */
[----:B------:R-:W-:Y:S05]  /*9040*/  @!P1 BRA `(.L_x_145) ;  /* 0x0000000000049947 */ /* 0x000fea0003800000 */
[----:B------:R4:W5:Y:S02]  /*9050*/  LDG.E.LTC128B.U16 R15, desc[UR20][R6.64+0xf2] ;  /* 0x0000f214060f7981 */ /* 0x000964000c1e1520 */
.L_x_145:
[----:B------:R-:W-:Y:S05]  /*9060*/  BSYNC B0 ;  /* 0x0000000000007941 */ /* 0x000fea0003800000 */
.L_x_144:
[----:B-1----:R-:W2:Y:S01]  /*9070*/  LDL.LU R8, [R1+0xfc] ;  /* 0x0000fc0001087983 */ /* 0x002ea20000300800 */
[----:B0--345:R-:W-:Y:S02]  /*9080*/  HADD2.F32 R6, -RZ, R15.H0_H0 ;  /* 0x2000000fff067230 */ /* 0x039fe40000004100 */
[----:B------:R-:W-:Y:S01]  /*9090*/  IMAD.X R7, RZ, RZ, R13, P0 ;  /* 0x000000ffff077224 */ /* 0x000fe200000e060d */
[----:B------:R-:W-:Y:S02]  /*90a0*/  ISETP.GT.AND P0, PT, R14, 0x40, PT ;  /* 0x000000400e00780c */ /* 0x000fe40003f04270 */
[----:B------:R-:W-:Y:S01]  /*90b0*/  FMUL R6, R6, UR22 ;  /* 0x0000001606067c20 */ /* 0x000fe20008400000 */
[----:B------:R-:W-:Y:S01]  /*90c0*/  IMAD R7, R7, UR16, RZ ;  /* 0x0000001007077c24 */ /* 0x000fe2000f8e02ff */
[----:B------:R-:W-:-:S03]  /*90d0*/  ISETP.GT.AND P3, PT, R0, RZ, P0 ;  /* 0x000000ff0000720c */ /* 0x000fc60000764270 */
[----:B------:R-:W-:Y:S02]  /*90e0*/  IMAD R19, R18, UR17, R7 ;  /* 0x0000001112137c24 */ /* 0x000fe4000f8e0207 */
[----:B--2---:R-:W-:Y:S01]  /*90f0*/  FFMA R6, R8, UR11, R6 ;  /* 0x0000000b08067c23 */ /* 0x004fe20008000006 */
[----:B------:R-:W-:-:S04]  /*9100*/  IMAD.WIDE.U32 R8, R18, UR16, R10 ;  /* 0x0000001012087c25 */ /* 0x000fc8000f8e000a */
[----:B------:R-:W-:Y:S01]  /*9110*/  F2FP.F16.F32.PACK_AB R16, RZ, R6 ;  /* 0x00000006ff10723e */ /* 0x000fe200000000ff */
[----:B------:R-:W-:Y:S01]  /*9120*/  IMAD.IADD R7, R9, 0x1, R19 ;  /* 0x0000000109077824 */ /* 0x000fe200078e0213 */
[----:B------:R-:W-:-:S03]  /*9130*/  LEA R6, P2, R8, UR18, 0x1 ;  /* 0x0000001208067c11 */ /* 0x000fc6000f8408ff */
[----:B------:R0:W-:Y:S01]  /*9140*/  @P1 STG.E.U16 desc[UR20][R4.64+0xf2], R16 ;  /* 0x0000f21004001986 */ /* 0x0001e2000c101514 */
[----:B------:R-:W-:-:S05]  /*9150*/  LEA.HI.X R7, R8, UR19, R7, 0x1, P2 ;  /* 0x0000001308077c11 */ /* 0x000fca00090f0c07 */
[----:B------:R-:W2:Y:S01]  /*9160*/  @P3 LDG.E.LTC128B.U16 R15, desc[UR20][R6.64] ;  /* 0x00000014060f3981 */ /* 0x000ea2000c1e1520 */
[----:B------:R-:W-:Y:S01]  /*9170*/  USHF.L.U32 UR4, UR14, 0x6, URZ ;  /* 0x000000060e047899 */ /* 0x000fe2000800063f */
[----:B------:R-:W-:Y:S01]  /*9180*/  ISETP.GT.AND P2, PT, R0, 0x1, P0 ;  /* 0x000000010000780c */ /* 0x000fe20000744270 */
[----:B------:R-:W-:Y:S01]  /*9190*/  USHF.L.U64.HI UR6, UR14, 0x6, UR15 ;  /* 0x000000060e067899 */ /* 0x000fe2000801020f */
[----:B------:R-:W-:Y:S01]  /*91a0*/  BSSY B0, `(.L_x_146) ;  /* 0x000000c000007945 */ /* 0x000fe20003800000 */
[----:B------:R-:W-:Y:S02]  /*91b0*/  USHF.L.U32 UR7, UR4, 0x1, URZ ;  /* 0x0000000104077899 */ /* 0x000fe4000800063f */
[----:B------:R-:W-:Y:S01]  /*91c0*/  USHF.L.U64.HI UR4, UR4, 0x1, UR6 ;  /* 0x0000000104047899 */ /* 0x000fe20008010206 */
[----:B--2---:R-:W-:-:S05]  /*91d0*/  HADD2.F32 R8, -RZ, R15.H0_H0 ;  /* 0x2000000fff087230 */ /* 0x004fca0000004100 */
[----:B------:R-:W-:Y:S01]  /*91e0*/  FMUL R9, R8, UR22 ;  /* 0x0000001608097c20 */ /* 0x000fe20008400000 */
[----:B------:R-:W-:-:S03]  /*91f0*/  IADD3 R8, P1, R2, UR7, RZ ;  /* 0x0000000702087c10 */ /* 0x000fc6000ff3e0ff */
[----:B------:R-:W-:-:S05]  /*9200*/  FFMA R9, R152, UR11, R9 ;  /* 0x0000000b98097c23 */ /* 0x000fca0008000009 */
[----:B0-----:R-:W-:Y:S02]  /*9210*/  F2FP.F16.F32.PACK_AB R5, RZ, R9 ;  /* 0x00000009ff05723e */ /* 0x001fe400000000ff */
[----:B------:R-:W-:-:S05]  /*9220*/  IADD3.X R9, R3, UR4, RZ, P1, !PT ;  /* 0x0000000403097c10 */ /* 0x000fca0008ffe4ff */
[----:B------:R0:W-:Y:S01]  /*9230*/  @P3 STG.E.U16 desc[UR20][R8.64], R5 ;  /* 0x0000000508003986 */ /* 0x0001e2000c101514 */
[----:B------:R-:W-:Y:S05]  /*9240*/  @!P2 BRA `(.L_x_147) ;  /* 0x000000000004a947 */ /* 0x000fea0003800000 */
[----:B------:R1:W5:Y:S02]  /*9250*/  LDG.E.LTC128B.U16 R15, desc[UR20][R6.64+0x2] ;  /* 0x00000214060f7981 */ /* 0x000364000c1e1520 */
.L_x_147:
[----:B------:R-:W-:Y:S05]  /*9260*/  BSYNC B0 ;  /* 0x0000000000007941 */ /* 0x000fea0003800000 */
.L_x_146:
[----:B-----5:R-:W-:Y:S01]  /*9270*/  HADD2.F32 R16, -RZ, R15.H0_H0 ;  /* 0x2000000fff107230 */ /* 0x020fe20000004100 */
[----:B------:R-:W-:Y:S01]  /*9280*/  ISETP.GT.AND P1, PT, R14, 0x48, PT ;  /* 0x000000480e00780c */ /* 0x000fe20003f24270 */
[----:B0-----:R-:W-:Y:S01]  /*9290*/  IMAD.WIDE.U32 R4, R18, R17, UR12 ;  /* 0x0000000c12047e25 */ /* 0x001fe2000f8e0011 */
[----:B------:R-:W-:Y:S03]  /*92a0*/  BSSY B0, `(.L_x_148) ;  /* 0x000000c000007945 */ /* 0x000fe60003800000 */
[----:B------:R-:W-:Y:S01]  /*92b0*/  FMUL R16, R16, UR22 ;  /* 0x0000001610107c20 */ /* 0x000fe20008400000 */
[----:B------:R-:W-:-:S03]  /*92c0*/  IADD3 R18, P3, R10, R4, RZ ;  /* 0x000000040a127210 */ /* 0x000fc60007f7e0ff */
[----:B------:R-:W-:Y:S01]  /*92d0*/  FFMA R16, R153, UR11, R16 ;  /* 0x0000000b99107c23 */ /* 0x000fe20008000010 */
[----:B------:R-:W-:Y:S02]  /*92e0*/  IADD3.X R5, R11, R19, R5, P3, !PT ;  /* 0x000000130b057210 */ /* 0x000fe40001ffe405 */
[----:B------:R-:W-:Y:S02]  /*92f0*/  ISETP.GT.AND P3, PT, R0, RZ, P1 ;  /* 0x000000ff0000720c */ /* 0x000fe40000f64270 */
[----:B------:R-:W-:Y:S02]  /*9300*/  F2FP.F16.F32.PACK_AB R16, RZ, R16 ;  /* 0x00000010ff10723e */ /* 0x000fe400000000ff */
[----:B------:R-:W-:-:S03]  /*9310*/  LEA R4, P4, R18, UR18, 0x1 ;  /* 0x0000001212047c11 */ /* 0x000fc6000f8808ff */
[----:B------:R0:W-:Y:S01]  /*9320*/  @P2 STG.E.U16 desc[UR20][R8.64+0x2], R16 ;  /* 0x0000021008002986 */ /* 0x0001e2000c101514 */
[----:B------:R-:W-:-:S05]  /*9330*/  LEA.HI.X R5, R18, UR19, R5, 0x1, P4 ;  /* 0x0000001312057c11 */ /* 0x000fca000a0f0c05 */
[----:B------:R-:W-:Y:S05]  /*9340*/  @!P3 BRA `(.L_x_149) ;  /* 0x000000000004b947 */ /* 0x000fea0003800000 */
[----:B------:R2:W5:Y:S02]  /*9350*/  LDG.E.LTC128B.U16 R15, desc[UR20][R4.64] ;  /* 0x00000014040f7981 */ /* 0x000564000c1e1520 */
.L_x_149:
[----:B------:R-:W-:Y:S05]  /*9360*/  BSYNC B0 ;  /* 0x0000000000007941 */ /* 0x000fea0003800000 */
.L_x_148:
[----:B0----5:R-:W-:Y:S01]  /*9370*/  HADD2.F32 R16, -RZ, R15.H0_H0 ;  /* 0x2000000fff107230 */ /* 0x021fe20000004100 */
[----:B------:R-:W-:Y:S01]  /*9380*/  IADD3 R18, P4, R8, UR8, RZ ;  /* 0x0000000808127c10 */ /* 0x000fe2000ff9e0ff */
[----:B------:R-:W-:Y:S01]  /*9390*/  BSSY B0, `(.L_x_150) ;  /* 0x0000009000007945 */ /* 0x000fe20003800000 */
[----:B------:R-:W-:Y:S02]  /*93a0*/  ISETP.GT.AND P2, PT, R0, 0x1, P1 ;  /* 0x000000010000780c */ /* 0x000fe40000f44270 */
[----:B------:R-:W-:-:S04]  /*93b0*/  FMUL R19, R16, UR22 ;  /* 0x0000001610137c20 */ /* 0x000fc80008400000 */
[----:B------:R-:W-:-:S05]  /*93c0*/  FFMA R19, R154, UR11, R19 ;  /* 0x0000000b9a137c23 */ /* 0x000fca0008000013 */
[----:B------:R-:W-:Y:S02]  /*93d0*/  F2FP.F16.F32.PACK_AB R16, RZ, R19 ;  /* 0x00000013ff10723e */ /* 0x000fe400000000ff */
[----:B------:R-:W-:-:S05]  /*93e0*/  IADD3.X R19, R9, UR5, RZ, P4, !PT ;  /* 0x0000000509137c10 */ /* 0x000fca000a7fe4ff */
[----:B------:R0:W-:Y:S01]  /*93f0*/  @P3 STG.E.U16 desc[UR20][R18.64], R16 ;  /* 0x0000001012003986 */ /* 0x0001e2000c101514 */
[----:B------:R-:W-:Y:S05]  /*9400*/  @!P2 BRA `(.L_x_151) ;  /* 0x000000000004a947 */ /* 0x000fea0003800000 */
[----:B------:R3:W5:Y:S02]  /*9410*/  LDG.E.LTC128B.U16 R15, desc[UR20][R4.64+0x2] ;  /* 0x00000214040f7981 */ /* 0x000764000c1e1520 */
.L_x_151:
[----:B------:R-:W-:Y:S05]  /*9420*/  BSYNC B0 ;  /* 0x0000000000007941 */ /* 0x000fea0003800000 */
.L_x_150:
[----:B0----5:R-:W-:Y:S01]  /*9430*/  HADD2.F32 R16, -RZ, R15.H0_H0 ;  /* 0x2000000fff107230 */ /* 0x021fe20000004100 */
[----:B------:R-:W-:Y:S01]  /*9440*/  ISETP.GT.AND P3, PT, R0, 0x8, P0 ;  /* 0x000000080000780c */ /* 0x000fe20000764270 */
[----:B------:R-:W-:Y:S03]  /*9450*/  BSSY B0, `(.L_x_152) ;  /* 0x0000007000007945 */ /* 0x000fe60003800000 */
[----:B------:R-:W-:-:S04]  /*9460*/  FMUL R16, R16, UR22 ;  /* 0x0000001610107c20 */ /* 0x000fc80008400000 */
[----:B------:R-:W-:-:S05]  /*9470*/  FFMA R16, R155, UR11, R16 ;  /* 0x0000000b9b107c23 */ /* 0x000fca0008000010 */
[----:B------:R-:W-:-:S05]  /*9480*/  F2FP.F16.F32.PACK_AB R16, RZ, R16 ;  /* 0x00000010ff10723e */ /* 0x000fca00000000ff */
[----:B------:R0:W-:Y:S01]  /*9490*/  @P2 STG.E.U16 desc[UR20][R18.64+0x2], R16 ;  /* 0x0000021012002986 */ /* 0x0001e2000c101514 */
[----:B------:R-:W-:Y:S05]  /*94a0*/  @!P3 BRA `(.L_x_153) ;  /* 0x000000000004b947 */ /* 0x000fea0003800000 */
[----:B------:R4:W5:Y:S02]  /*94b0*/  LDG.E.LTC128B.U16 R15, desc[UR20][R6.64+0x10] ;  /* 0x00001014060f7981 */ /* 0x000964000c1e1520 */
.L_x_153:
[----:B------:R-:W-:Y:S05]  /*94c0*/  BSYNC B0 ;  /* 0x0000000000007941 */ /* 0x000fea0003800000 */
.L_x_152:
        /* <DEDUP_REMOVED lines=9> */
.L_x_155:
[----:B------:R-:W-:Y:S05]  /*9560*/  BSYNC B0 ;  /* 0x0000000000007941 */ /* 0x000fea0003800000 */
.L_x_154:
[----:B-----5:R-:W-:Y:S01]  /*9570*/  HADD2.F32 R16, -RZ, R15.H0_H0 ;  /* 0x2000000fff107230 */ /* 0x020fe20000004100 */
        /* <DEDUP_REMOVED lines=8> */
.L_x_157:
[----:B------:R-:W-:Y:S05]  /*9600*/  BSYNC B0 ;  /* 0x0000000000007941 */ /* 0x000fea0003800000 */
.L_x_156:
[----:B0----5:R-:W-:Y:S01]  /*9610*/  HADD2.F32 R16, -RZ, R15.H0_H0 ;  /* 0x2000000fff107230 */ /* 0x021fe20000004100 */
[----:B------:R-:W-:Y:S01]  /*9620*/  MOV R21, UR8 ;  /* 0x0000000800157c02 */ /* 0x000fe20008000f00 */
[----:B------:R-:W-:Y:S01]  /*9630*/  IMAD.U32 R23, RZ, RZ, UR5 ;  /* 0x00000005ff177e24 */ /* 0x000fe2000f8e00ff */
[----:B------:R-:W-:Y:S01]  /*9640*/  ISETP.GT.AND P2, PT, R0, 0x9, P1 ;  /* 0x000000090000780c */ /* 0x000fe20000f44270 */
[----:B------:R-:W-:Y:S01]  /*9650*/  BSSY B0, `(.L_x_158) ;  /* 0x0000009000007945 */ /* 0x000fe20003800000 */
[----:B------:R-:W-:Y:S01]  /*9660*/  FMUL R19, R16, UR22 ;  /* 0x0000001610137c20 */ /* 0x000fe20008400000 */
[----:B------:R-:W-:-:S03]  /*9670*/  IADD3 R18, P4, P5, R21, UR7, R2 ;  /* 0x0000000715127c10 */ /* 0x000fc6000fd9e002 */
[----:B------:R-:W-:-:S05]  /*9680*/  FFMA R19, R158, UR11, R19 ;  /* 0x0000000b9e137c23 */ /* 0x000fca0008000013 */
[----:B------:R-:W-:Y:S02]  /*9690*/  F2FP.F16.F32.PACK_AB R16, RZ, R19 ;  /* 0x00000013ff10723e */ /* 0x000fe400000000ff */
[----:B------:R-:W-:-:S05]  /*96a0*/  IADD3.X R19, R23, UR4, R3, P4, P5 ;  /* 0x0000000417137c10 */ /* 0x000fca000a7ea403 */
[----:B------:R0:W-:Y:S01]  /*96b0*/  @P3 STG.E.U16 desc[UR20][R18.64+0x10], R16 ;  /* 0x0000101012003986 */ /* 0x0001e2000c101514 */
[----:B------:R-:W-:Y:S05]  /*96c0*/  @!P2 BRA `(.L_x_159) ;  /* 0x000000000004a947 */ /* 0x000fea0003800000 */
[----:B------:R0:W5:Y:S02]  /*96d0*/  LDG.E.LTC128B.U16 R15, desc[UR20][R4.64+0x12] ;  /* 0x00001214040f7981 */ /* 0x000164000c1e1520 */
.L_x_159:
[----:B------:R-:W-:Y:S05]  /*96e0*/  BSYNC B0 ;  /* 0x0000000000007941 */ /* 0x000fea0003800000 */
.L_x_158:
        /* <DEDUP_REMOVED lines=9> */
.L_x_161:
[----:B------:R-:W-:Y:S05]  /*9780*/  BSYNC B0 ;  /* 0x0000000000007941 */ /* 0x000fea0003800000 */
.L_x_160:
        /* <DEDUP_REMOVED lines=9> */
.L_x_163:
[----:B------:R-:W-:Y:S05]  /*9820*/  BSYNC B0 ;  /* 0x0000000000007941 */ /* 0x000fea0003800000 */
.L_x_162:
        /* <DEDUP_REMOVED lines=9> */
.L_x_165:
[----:B------:R-:W-:Y:S05]  /*98c0*/  BSYNC B0 ;  /* 0x0000000000007941 */ /* 0x000fea0003800000 */
.L_x_164:
        /* <DEDUP_REMOVED lines=9> */
.L_x_167:
[----:B------:R-:W-:Y:S05]  /*9960*/  BSYNC B0 ;  /* 0x0000000000007941 */ /* 0x000fea0003800000 */
.L_x_166:
        /* <DEDUP_REMOVED lines=9> */
.L_x_169:
[----:B------:R-:W-:Y:S05]  /*9a00*/  BSYNC B0 ;  /* 0x0000000000007941 */ /* 0x000fea0003800000 */
.L_x_168:
        /* <DEDUP_REMOVED lines=9> */
.L_x_171:
[----:B------:R-:W-:Y:S05]  /*9aa0*/  BSYNC B0 ;  /* 0x0000000000007941 */ /* 0x000fea0003800000 */
.L_x_170:
        /* <DEDUP_REMOVED lines=9> */
.L_x_173:
[----:B------:R-:W-:Y:S05]  /*9b40*/  BSYNC B0 ;  /* 0x0000000000007941 */ /* 0x000fea0003800000 */
.L_x_172:
        /* <DEDUP_REMOVED lines=9> */
.L_x_175:
[----:B------:R-:W-:Y:S05]  /*9be0*/  BSYNC B0 ;  /* 0x0000000000007941 */ /* 0x000fea0003800000 */
.L_x_174:
        /* <DEDUP_REMOVED lines=9> */
.L_x_177:
[----:B------:R-:W-:Y:S05]  /*9c80*/  BSYNC B0 ;  /* 0x0000000000007941 */ /* 0x000fea0003800000 */
.L_x_176:
        /* <DEDUP_REMOVED lines=9> */
.L_x_179:
[----:B------:R-:W-:Y:S05]  /*9d20*/  BSYNC B0 ;  /* 0x0000000000007941 */ /* 0x000fea0003800000 */
.L_x_178:
        /* <DEDUP_REMOVED lines=9> */
.L_x_181:
[----:B------:R-:W-:Y:S05]  /*9dc0*/  BSYNC B0 ;  /* 0x0000000000007941 */ /* 0x000fea0003800000 */
.L_x_180:
        /* <DEDUP_REMOVED lines=9> */
.L_x_183:
[----:B------:R-:W-:Y:S05]  /*9e60*/  BSYNC B0 ;  /* 0x0000000000007941 */ /* 0x000fea0003800000 */
.L_x_182:
        /* <DEDUP_REMOVED lines=9> */
.L_x_185:
[----:B------:R-:W-:Y:S05]  /*9f00*/  BSYNC B0 ;  /* 0x0000000000007941 */ /* 0x000fea0003800000 */
.L_x_184:
        /* <DEDUP_REMOVED lines=9> */
.L_x_187:
[----:B------:R-:W-:Y:S05]  /*9fa0*/  BSYNC B0 ;  /* 0x0000000000007941 */ /* 0x000fea0003800000 */
.L_x_186:
        /* <DEDUP_REMOVED lines=9> */
.L_x_189:
[----:B------:R-:W-:Y:S05]  /*a040*/  BSYNC B0 ;  /* 0x0000000000007941 */ /* 0x000fea0003800000 */
.L_x_188:
        /* <DEDUP_REMOVED lines=9> */
.L_x_191:
[----:B------:R-:W-:Y:S05]  /*a0e0*/  BSYNC B0 ;  /* 0x0000000000007941 */ /* 0x000fea0003800000 */
.L_x_190:
        /* <DEDUP_REMOVED lines=9> */
.L_x_193:
[----:B------:R-:W-:Y:S05]  /*a180*/  BSYNC B0 ;  /* 0x0000000000007941 */ /* 0x000fea0003800000 */
.L_x_192:
        /* <DEDUP_REMOVED lines=9> */
.L_x_195:
[----:B------:R-:W-:Y:S05]  /*a220*/  BSYNC B0 ;  /* 0x0000000000007941 */ /* 0x000fea0003800000 */
.L_x_194:
        /* <DEDUP_REMOVED lines=9> */
.L_x_197:
[----:B------:R-:W-:Y:S05]  /*a2c0*/  BSYNC B0 ;  /* 0x0000000000007941 */ /* 0x000fea0003800000 */
.L_x_196:
        /* <DEDUP_REMOVED lines=9> */
.L_x_199:
[----:B------:R-:W-:Y:S05]  /*a360*/  BSYNC B0 ;  /* 0x0000000000007941 */ /* 0x000fea0003800000 */
.L_x_198:
        /* <DEDUP_REMOVED lines=9> */
.L_x_201:
[----:B------:R-:W-:Y:S05]  /*a400*/  BSYNC B0 ;  /* 0x0000000000007941 */ /* 0x000fea0003800000 */
.L_x_200:
        /* <DEDUP_REMOVED lines=9> */
.L_x_203:
[----:B------:R-:W-:Y:S05]  /*a4a0*/  BSYNC B0 ;  /* 0x0000000000007941 */ /* 0x000fea0003800000 */
.L_x_202:
        /* <DEDUP_REMOVED lines=9> */
.L_x_205:
[----:B------:R-:W-:Y:S05]  /*a540*/  BSYNC B0 ;  /* 0x0000000000007941 */ /* 0x000fea0003800000 */
.L_x_204:
        /* <DEDUP_REMOVED lines=9> */
.L_x_207:
[----:B------:R-:W-:Y:S05]  /*a5e0*/  BSYNC B0 ;  /* 0x0000000000007941 */ /* 0x000fea0003800000 */
.L_x_206:
        /* <DEDUP_REMOVED lines=9> */
.L_x_209:
[----:B------:R-:W-:Y:S05]  /*a680*/  BSYNC B0 ;  /* 0x0000000000007941 */ /* 0x000fea0003800000 */
.L_x_208:
        /* <DEDUP_REMOVED lines=9> */
.L_x_211:
[----:B------:R-:W-:Y:S05]  /*a720*/  BSYNC B0 ;  /* 0x0000000000007941 */ /* 0x000fea0003800000 */
.L_x_210:
        /* <DEDUP_REMOVED lines=9> */
.L_x_213:
[----:B------:R-:W-:Y:S05]  /*a7c0*/  BSYNC B0 ;  /* 0x0000000000007941 */ /* 0x000fea0003800000 */
.L_x_212:
        /* <DEDUP_REMOVED lines=9> */
.L_x_215:
[----:B------:R-:W-:Y:S05]  /*a860*/  BSYNC B0 ;  /* 0x0000000000007941 */ /* 0x000fea0003800000 */
.L_x_214:
        /* <DEDUP_REMOVED lines=9> */
.L_x_217:
[----:B------:R-:W-:Y:S05]  /*a900*/  BSYNC B0 ;  /* 0x0000000000007941 */ /* 0x000fea0003800000 */
.L_x_216:
        /* <DEDUP_REMOVED lines=9> */
.L_x_219:
[----:B------:R-:W-:Y:S05]  /*a9a0*/  BSYNC B0 ;  /* 0x0000000000007941 */ /* 0x000fea0003800000 */
.L_x_218:
        /* <DEDUP_REMOVED lines=9> */
.L_x_221:
[----:B------:R-:W-:Y:S05]  /*aa40*/  BSYNC B0 ;  /* 0x0000000000007941 */ /* 0x000fea0003800000 */
.L_x_220:
        /* <DEDUP_REMOVED lines=9> */
.L_x_223:
[----:B------:R-:W-:Y:S05]  /*aae0*/  BSYNC B0 ;  /* 0x0000000000007941 */ /* 0x000fea0003800000 */
.L_x_222:
        /* <DEDUP_REMOVED lines=9> */
.L_x_225:
[----:B------:R-:W-:Y:S05]  /*ab80*/  BSYNC B0 ;  /* 0x0000000000007941 */ /* 0x000fea0003800000 */
.L_x_224:
        /* <DEDUP_REMOVED lines=9> */
.L_x_227:
[----:B------:R-:W-:Y:S05]  /*ac20*/  BSYNC B0 ;  /* 0x0000000000007941 */ /* 0x000fea0003800000 */
.L_x_226:
        /* <DEDUP_REMOVED lines=9> */
.L_x_229:
[----:B------:R-:W-:Y:S05]  /*acc0*/  BSYNC B0 ;  /* 0x0000000000007941 */ /* 0x000fea0003800000 */
.L_x_228:
        /* <DEDUP_REMOVED lines=9> */
.L_x_231:
[----:B------:R-:W-:Y:S05]  /*ad60*/  BSYNC B0 ;  /* 0x0000000000007941 */ /* 0x000fea0003800000 */
.L_x_230:
        /* <DEDUP_REMOVED lines=9> */
.L_x_233:
[----:B------:R-:W-:Y:S05]  /*ae00*/  BSYNC B0 ;  /* 0x0000000000007941 */ /* 0x000fea0003800000 */
.L_x_232:
        /* <DEDUP_REMOVED lines=9> */
.L_x_235:
[----:B------:R-:W-:Y:S05]  /*aea0*/  BSYNC B0 ;  /* 0x0000000000007941 */ /* 0x000fea0003800000 */
.L_x_234:
        /* <DEDUP_REMOVED lines=9> */
.L_x_237:
[----:B------:R-:W-:Y:S05]  /*af40*/  BSYNC B0 ;  /* 0x0000000000007941 */ /* 0x000fea0003800000 */
.L_x_236:
        /* <DEDUP_REMOVED lines=9> */
.L_x_239:
[----:B------:R-:W-:Y:S05]  /*afe0*/  BSYNC B0 ;  /* 0x0000000000007941 */ /* 0x000fea0003800000 */
.L_x_238:
        /* <DEDUP_REMOVED lines=9> */
.L_x_241:
[----:B------:R-:W-:Y:S05]  /*b080*/  BSYNC B0 ;  /* 0x0000000000007941 */ /* 0x000fea0003800000 */
.L_x_240:
        /* <DEDUP_REMOVED lines=9> */
.L_x_243:
[----:B------:R-:W-:Y:S05]  /*b120*/  BSYNC B0 ;  /* 0x0000000000007941 */ /* 0x000fea0003800000 */
.L_x_242:
        /* <DEDUP_REMOVED lines=9> */
.L_x_245:
[----:B------:R-:W-:Y:S05]  /*b1c0*/  BSYNC B0 ;  /* 0x0000000000007941 */ /* 0x000fea0003800000 */
.L_x_244:
        /* <DEDUP_REMOVED lines=9> */
.L_x_247:
[----:B------:R-:W-:Y:S05]  /*b260*/  BSYNC B0 ;  /* 0x0000000000007941 */ /* 0x000fea0003800000 */
.L_x_246:
        /* <DEDUP_REMOVED lines=9> */
.L_x_249:
[----:B------:R-:W-:Y:S05]  /*b300*/  BSYNC B0 ;  /* 0x0000000000007941 */ /* 0x000fea0003800000 */
.L_x_248:
        /* <DEDUP_REMOVED lines=9> */
.L_x_251:
[----:B------:R-:W-:Y:S05]  /*b3a0*/  BSYNC B0 ;  /* 0x0000000000007941 */ /* 0x000fea0003800000 */
.L_x_250:
        /* <DEDUP_REMOVED lines=9> */
.L_x_253:
[----:B------:R-:W-:Y:S05]  /*b440*/  BSYNC B0 ;  /* 0x0000000000007941 */ /* 0x000fea0003800000 */
.L_x_252:
        /* <DEDUP_REMOVED lines=9> */
.L_x_255:
[----:B------:R-:W-:Y:S05]  /*b4e0*/  BSYNC B0 ;  /* 0x0000000000007941 */ /* 0x000fea0003800000 */
.L_x_254:
        /* <DEDUP_REMOVED lines=9> */
.L_x_257:
[----:B------:R-:W-:Y:S05]  /*b580*/  BSYNC B0 ;  /* 0x0000000000007941 */ /* 0x000fea0003800000 */
.L_x_256:
        /* <DEDUP_REMOVED lines=9> */
.L_x_259:
[----:B------:R-:W-:Y:S05]  /*b620*/  BSYNC B0 ;  /* 0x0000000000007941 */ /* 0x000fea0003800000 */
.L_x_258:
        /* <DEDUP_REMOVED lines=9> */
.L_x_261:
[----:B------:R-:W-:Y:S05]  /*b6c0*/  BSYNC B0 ;  /* 0x0000000000007941 */ /* 0x000fea0003800000 */
.L_x_260:
        /* <DEDUP_REMOVED lines=9> */
.L_x_263:
[----:B------:R-:W-:Y:S05]  /*b760*/  BSYNC B0 ;  /* 0x0000000000007941 */ /* 0x000fea0003800000 */
.L_x_262:
        /* <DEDUP_REMOVED lines=9> */
.L_x_265:
[----:B------:R-:W-:Y:S05]  /*b800*/  BSYNC B0 ;  /* 0x0000000000007941 */ /* 0x000fea0003800000 */
.L_x_264:
        /* <DEDUP_REMOVED lines=9> */
.L_x_267:
[----:B------:R-:W-:Y:S05]  /*b8a0*/  BSYNC B0 ;  /* 0x0000000000007941 */ /* 0x000fea0003800000 */
.L_x_266:
[----:B01--45:R-:W-:Y:S01]  /*b8b0*/  HADD2.F32 R6, -RZ, R15.H0_H0 ;  /* 0x2000000fff067230 */ /* 0x033fe20000004100 */
        /* <DEDUP_REMOVED lines=8> */
.L_x_269:
[----:B------:R-:W-:Y:S05]  /*b940*/  BSYNC B0 ;  /* 0x0000000000007941 */ /* 0x000fea0003800000 */
.L_x_268:
[----:B0----5:R-:W-:Y:S01]  /*b950*/  HADD2.F32 R6, -RZ, R15.H0_H0 ;  /* 0x2000000fff067230 */ /* 0x021fe20000004100 */
[----:B------:R-:W-:Y:S01]  /*b960*/  ISETP.GT.AND P1, PT, R0, 0x79, P1 ;  /* 0x000000790000780c */ /* 0x000fe20000f24270 */
[----:B------:R-:W-:Y:S01]  /*b970*/  BSSY B0, `(.L_x_270) ;  /* 0x000000b000007945 */ /* 0x000fe20003800000 */
[----:B------:R-:W-:Y:S02]  /*b980*/  IADD3 R20, P0, R12, 0x80, RZ ;  /* 0x000000800c147810 */ /* 0x000fe40007f1e0ff */
[----:B------:R-:W-:Y:S01]  /*b990*/  FMUL R7, R6, UR22 ;  /* 0x0000001606077c20 */ /* 0x000fe20008400000 */
[----:B------:R-:W-:-:S03]  /*b9a0*/  @P2 IMAD.MOV.U32 R6, RZ, RZ, R18 ;  /* 0x000000ffff062224 */ /* 0x000fc600078e0012 */
[----:B------:R-:W-:-:S05]  /*b9b0*/  FFMA R7, R214, UR11, R7 ;  /* 0x0000000bd6077c23 */ /* 0x000fca0008000007 */
[----:B------:R-:W-:-:S04]  /*b9c0*/  F2FP.F16.F32.PACK_AB R7, RZ, R7 ;  /* 0x00000007ff07723e */ /* 0x000fc800000000ff */
[----:B------:R-:W-:Y:S01]  /*b9d0*/  PRMT R8, R7, 0x7610, R8 ;  /* 0x0000761007087816 */ /* 0x000fe20000000008 */
[----:B------:R-:W-:-:S05]  /*b9e0*/  @P2 IMAD.MOV.U32 R7, RZ, RZ, R19 ;  /* 0x000000ffff072224 */ /* 0x000fca00078e0013 */
[----:B------:R0:W-:Y:S01]  /*b9f0*/  @P2 STG.E.U16 desc[UR20][R6.64+0xf0], R8 ;  /* 0x0000f00806002986 */ /* 0x0001e2000c101514 */
[----:B------:R-:W-:Y:S05]  /*ba00*/  @!P1 BRA `(.L_x_271) ;  /* 0x0000000000049947 */ /* 0x000fea0003800000 */
[----:B------:R4:W5:Y:S02]  /*ba10*/  LDG.E.LTC128B.U16 R15, desc[UR20][R4.64+0xf2] ;  /* 0x0000f214040f7981 */ /* 0x000964000c1e1520 */
.L_x_271:
[----:B------:R-:W-:Y:S05]  /*ba20*/  BSYNC B0 ;  /* 0x0000000000007941 */ /* 0x000fea0003800000 */
.L_x_270:
[----:B-12345:R-:W-:Y:S01]  /*ba30*/  HADD2.F32 R4, -RZ, R15.H0_H0 ;  /* 0x2000000fff047230 */ /* 0x03efe20000004100 */
[----:B------:R-:W-:Y:S01]  /*ba40*/  IADD3.X R5, RZ, R13, RZ, P0, !PT ;  /* 0x0000000dff057210 */ /* 0x000fe200007fe4ff */
[----:B0-----:R-:W-:Y:S01]  /*ba50*/  IMAD.WIDE.U32 R6, R20, UR16, R10 ;  /* 0x0000001014067c25 */ /* 0x001fe2000f8e000a */
[----:B------:R-:W-:-:S03]  /*ba60*/  ISETP.GT.AND P0, PT, R14, 0x80, PT ;  /* 0x000000800e00780c */ /* 0x000fc60003f04270 */
[----:B------:R-:W-:Y:S01]  /*ba70*/  FMUL R4, R4, UR22 ;  /* 0x0000001604047c20 */ /* 0x000fe20008400000 */
[----:B------:R-:W-:Y:S01]  /*ba80*/  IMAD R5, R5, UR16, RZ ;  /* 0x0000001005057c24 */ /* 0x000fe2000f8e02ff */
[----:B------:R-:W-:Y:S02]  /*ba90*/  ISETP.GT.AND P3, PT, R0, RZ, P0 ;  /* 0x000000ff0000720c */ /* 0x000fe40000764270 */
[----:B------:R-:W-:Y:S01]  /*baa0*/  FFMA R4, R215, UR11, R4 ;  /* 0x0000000bd7047c23 */ /* 0x000fe20008000004 */
[----:B------:R-:W-:-:S04]  /*bab0*/  IMAD R21, R20, UR17, R5 ;  /* 0x0000001114157c24 */ /* 0x000fc8000f8e0205 */
[----:B------:R-:W-:Y:S01]  /*bac0*/  F2FP.F16.F32.PACK_AB R8, RZ, R4 ;  /* 0x00000004ff08723e */ /* 0x000fe200000000ff */
[----:B------:R-:W-:Y:S01]  /*bad0*/  IMAD.IADD R5, R7, 0x1, R21 ;  /* 0x0000000107057824 */ /* 0x000fe200078e0215 */
[----:B------:R-:W-:Y:S02]  /*bae0*/  LEA R4, P2, R6, UR18, 0x1 ;  /* 0x0000001206047c11 */ /* 0x000fe4000f8408ff */
[----:B------:R-:W-:Y:S02]  /*baf0*/  PRMT R9, R8, 0x7610, R9 ;  /* 0x0000761008097816 */ /* 0x000fe40000000009 */
[----:B------:R-:W-:-:S03]  /*bb00*/  LEA.HI.X R5, R6, UR19, R5, 0x1, P2 ;  /* 0x0000001306057c11 */ /* 0x000fc600090f0c05 */
[----:B------:R0:W-:Y:S04]  /*bb10*/  @P1 STG.E.U16 desc[UR20][R18.64+0xf2], R9 ;  /* 0x0000f20912001986 */ /* 0x0001e8000c101514 */
[----:B------:R-:W2:Y:S01]  /*bb20*/  @P3 LDG.E.LTC128B.U16 R15, desc[UR20][R4.64] ;  /* 0x00000014040f3981 */ /* 0x000ea2000c1e1520 */
[----:B------:R-:W-:Y:S01]  /*bb30*/  USHF.L.U32 UR4, UR14, 0x8, URZ ;  /* 0x000000080e047899 */ /* 0x000fe2000800063f */
[----:B------:R-:W-:Y:S01]  /*bb40*/  ISETP.GT.AND P2, PT, R0, 0x1, P0 ;  /* 0x000000010000780c */ /* 0x000fe20000744270 */
[----:B------:R-:W-:Y:S01]  /*bb50*/  USHF.L.U64.HI UR6, UR14, 0x8, UR15 ;  /* 0x000000080e067899 */ /* 0x000fe2000801020f */
[----:B------:R-:W-:Y:S03]  /*bb60*/  BSSY B0, `(.L_x_272) ;  /* 0x000000a000007945 */ /* 0x000fe60003800000 */
[----:B------:R-:W-:-:S04]  /*bb70*/  IADD3 R8, P1, R2, UR4, RZ ;  /* 0x0000000402087c10 */ /* 0x000fc8000ff3e0ff */
[----:B0-----:R-:W-:Y:S01]  /*bb80*/  IADD3.X R9, R3, UR6, RZ, P1, !PT ;  /* 0x0000000603097c10 */ /* 0x001fe20008ffe4ff */
[----:B--2---:R-:W-:-:S05]  /*bb90*/  HADD2.F32 R6, -RZ, R15.H0_H0 ;  /* 0x2000000fff067230 */ /* 0x004fca0000004100 */
[----:B------:R-:W-:-:S04]  /*bba0*/  FMUL R7, R6, UR22 ;  /* 0x0000001606077c20 */ /* 0x000fc80008400000 */
[----:B------:R-:W-:-:S05]  /*bbb0*/  FFMA R7, R88, UR11, R7 ;  /* 0x0000000b58077c23 */ /* 0x000fca0008000007 */
[----:B------:R-:W-:-:S05]  /*bbc0*/  F2FP.F16.F32.PACK_AB R7, RZ, R7 ;  /* 0x00000007ff07723e */ /* 0x000fca00000000ff */
[----:B------:R0:W-:Y:S01]  /*bbd0*/  @P3 STG.E.U16 desc[UR20][R8.64], R7 ;  /* 0x0000000708003986 */ /* 0x0001e2000c101514 */
[----:B------:R-:W-:Y:S05]  /*bbe0*/  @!P2 BRA `(.L_x_273) ;  /* 0x000000000004a947 */ /* 0x000fea0003800000 */
[----:B------:R1:W5:Y:S02]  /*bbf0*/  LDG.E.LTC128B.U16 R15, desc[UR20][R4.64+0x2] ;  /* 0x00000214040f7981 */ /* 0x000364000c1e1520 */
.L_x_273:
[----:B------:R-:W-:Y:S05]  /*bc00*/  BSYNC B0 ;  /* 0x0000000000007941 */ /* 0x000fea0003800000 */
.L_x_272:
        /* <DEDUP_REMOVED lines=15> */
.L_x_275:
[----:B------:R-:W-:Y:S05]  /*bd00*/  BSYNC B0 ;  /* 0x0000000000007941 */ /* 0x000fea0003800000 */
.L_x_274:
        /* <DEDUP_REMOVED lines=11> */
.L_x_277:
[----:B------:R-:W-:Y:S05]  /*bdc0*/  BSYNC B0 ;  /* 0x0000000000007941 */ /* 0x000fea0003800000 */
.L_x_276:
        /* <DEDUP_REMOVED lines=9> */
.L_x_279:
[----:B------:R-:W-:Y:S05]  /*be60*/  BSYNC B0 ;  /* 0x0000000000007941 */ /* 0x000fea0003800000 */
.L_x_278:
        /* <DEDUP_REMOVED lines=9> */
.L_x_281:
[----:B------:R-:W-:Y:S05]  /*bf00*/  BSYNC B0 ;  /* 0x0000000000007941 */ /* 0x000fea0003800000 */
.L_x_280:
        /* <DEDUP_REMOVED lines=9> */
.L_x_283:
[----:B------:R-:W-:Y:S05]  /*bfa0*/  BSYNC B0 ;  /* 0x0000000000007941 */ /* 0x000fea0003800000 */
.L_x_282:
[----:B0----5:R-:W-:Y:S01]  /*bfb0*/  HADD2.F32 R16, -RZ, R15.H0_H0 ;  /* 0x2000000fff107230 */ /* 0x021fe20000004100 */
[----:B------:R-:W-:Y:S01]  /*bfc0*/  ISETP.GT.AND P2, PT, R0, 0x9, P1 ;  /* 0x000000090000780c */ /* 0x000fe20000f44270 */
[----:B------:R-:W-:Y:S01]  /*bfd0*/  IMAD.U32 R21, RZ, RZ, UR4 ;  /* 0x00000004ff157e24 */ /* 0x000fe2000f8e00ff */
[----:B------:R-:W-:Y:S01]  /*bfe0*/  BSSY B0, `(.L_x_284) ;  /* 0x000000a000007945 */ /* 0x000fe20003800000 */
[----:B------:R-:W-:Y:S02]  /*bff0*/  IMAD.U32 R23, RZ, RZ, UR6 ;  /* 0x00000006ff177e24 */ /* 0x000fe4000f8e00ff */
        /* <DEDUP_REMOVED lines=8> */
.L_x_285:
[----:B------:R-:W-:Y:S05]  /*c080*/  BSYNC B0 ;  /* 0x0000000000007941 */ /* 0x000fea0003800000 */
.L_x_284:
        /* <DEDUP_REMOVED lines=9> */
.L_x_287:
[----:B------:R-:W-:Y:S05]  /*c120*/  BSYNC B0 ;  /* 0x0000000000007941 */ /* 0x000fea0003800000 */
.L_x_286:
        /* <DEDUP_REMOVED lines=9> */
.L_x_289:
[----:B------:R-:W-:Y:S05]  /*c1c0*/  BSYNC B0 ;  /* 0x0000000000007941 */ /* 0x000fea0003800000 */
.L_x_288:
        /* <DEDUP_REMOVED lines=9> */
.L_x_291:
[----:B------:R-:W-:Y:S05]  /*c260*/  BSYNC B0 ;  /* 0x0000000000007941 */ /* 0x000fea0003800000 */
.L_x_290:
        /* <DEDUP_REMOVED lines=9> */
.L_x_293:
[----:B------:R-:W-:Y:S05]  /*c300*/  BSYNC B0 ;  /* 0x0000000000007941 */ /* 0x000fea0003800000 */
.L_x_292:
        /* <DEDUP_REMOVED lines=9> */
.L_x_295:
[----:B------:R-:W-:Y:S05]  /*c3a0*/  BSYNC B0 ;  /* 0x0000000000007941 */ /* 0x000fea0003800000 */
.L_x_294:
        /* <DEDUP_REMOVED lines=9> */
.L_x_297:
[----:B------:R-:W-:Y:S05]  /*c440*/  BSYNC B0 ;  /* 0x0000000000007941 */ /* 0x000fea0003800000 */
.L_x_296:
        /* <DEDUP_REMOVED lines=9> */
.L_x_299:
[----:B------:R-:W-:Y:S05]  /*c4e0*/  BSYNC B0 ;  /* 0x0000000000007941 */ /* 0x000fea0003800000 */
.L_x_298:
        /* <DEDUP_REMOVED lines=9> */
.L_x_301:
[----:B------:R-:W-:Y:S05]  /*c580*/  BSYNC B0 ;  /* 0x0000000000007941 */ /* 0x000fea0003800000 */
.L_x_300:
        /* <DEDUP_REMOVED lines=9> */
.L_x_303:
[----:B------:R-:W-:Y:S05]  /*c620*/  BSYNC B0 ;  /* 0x0000000000007941 */ /* 0x000fea0003800000 */
.L_x_302:
        /* <DEDUP_REMOVED lines=9> */
.L_x_305:
[----:B------:R-:W-:Y:S05]  /*c6c0*/  BSYNC B0 ;  /* 0x0000000000007941 */ /* 0x000fea0003800000 */
.L_x_304:
        /* <DEDUP_REMOVED lines=9> */
.L_x_307:
[----:B------:R-:W-:Y:S05]  /*c760*/  BSYNC B0 ;  /* 0x0000000000007941 */ /* 0x000fea0003800000 */
.L_x_306:
        /* <DEDUP_REMOVED lines=9> */
.L_x_309:
[----:B------:R-:W-:Y:S05]  /*c800*/  BSYNC B0 ;  /* 0x0000000000007941 */ /* 0x000fea0003800000 */
.L_x_308:
        /* <DEDUP_REMOVED lines=9> */
.L_x_311:
[----:B------:R-:W-:Y:S05]  /*c8a0*/  BSYNC B0 ;  /* 0x0000000000007941 */ /* 0x000fea0003800000 */
.L_x_310:
        /* <DEDUP_REMOVED lines=9> */
.L_x_313:
[----:B------:R-:W-:Y:S05]  /*c940*/  BSYNC B0 ;  /* 0x0000000000007941 */ /* 0x000fea0003800000 */
.L_x_312:
        /* <DEDUP_REMOVED lines=9> */
.L_x_315:
[----:B------:R-:W-:Y:S05]  /*c9e0*/  BSYNC B0 ;  /* 0x0000000000007941 */ /* 0x000fea0003800000 */
.L_x_314:
        /* <DEDUP_REMOVED lines=9> */
.L_x_317:
[----:B------:R-:W-:Y:S05]  /*ca80*/  BSYNC B0 ;  /* 0x0000000000007941 */ /* 0x000fea0003800000 */
.L_x_316:
        /* <DEDUP_REMOVED lines=9> */
.L_x_319:
[----:B------:R-:W-:Y:S05]  /*cb20*/  BSYNC B0 ;  /* 0x0000000000007941 */ /* 0x000fea0003800000 */
.L_x_318:
        /* <DEDUP_REMOVED lines=9> */
.L_x_321:
[----:B------:R-:W-:Y:S05]  /*cbc0*/  BSYNC B0 ;  /* 0x0000000000007941 */ /* 0x000fea0003800000 */
.L_x_320:
        /* <DEDUP_REMOVED lines=9> */
.L_x_323:
[----:B------:R-:W-:Y:S05]  /*cc60*/  BSYNC B0 ;  /* 0x0000000000007941 */ /* 0x000fea0003800000 */
.L_x_322:
        /* <DEDUP_REMOVED lines=9> */
.L_x_325:
[----:B------:R-:W-:Y:S05]  /*cd00*/  BSYNC B0 ;  /* 0x0000000000007941 */ /* 0x000fea0003800000 */
.L_x_324:
        /* <DEDUP_REMOVED lines=9> */
.L_x_327:
[----:B------:R-:W-:Y:S05]  /*cda0*/  BSYNC B0 ;  /* 0x0000000000007941 */ /* 0x000fea0003800000 */
.L_x_326:
        /* <DEDUP_REMOVED lines=9> */
.L_x_329:
[----:B------:R-:W-:Y:S05]  /*ce40*/  BSYNC B0 ;  /* 0x0000000000007941 */ /* 0x000fea0003800000 */
.L_x_328:
        /* <DEDUP_REMOVED lines=9> */
.L_x_331:
[----:B------:R-:W-:Y:S05]  /*cee0*/  BSYNC B0 ;  /* 0x0000000000007941 */ /* 0x000fea0003800000 */
.L_x_330:
        /* <DEDUP_REMOVED lines=9> */
.L_x_333:
[----:B------:R-:W-:Y:S05]  /*cf80*/  BSYNC B0 ;  /* 0x0000000000007941 */ /* 0x000fea0003800000 */
.L_x_332:
        /* <DEDUP_REMOVED lines=9> */
.L_x_335:
[----:B------:R-:W-:Y:S05]  /*d020*/  BSYNC B0 ;  /* 0x0000000000007941 */ /* 0x000fea0003800000 */
.L_x_334:
        /* <DEDUP_REMOVED lines=9> */
.L_x_337:
[----:B------:R-:W-:Y:S05]  /*d0c0*/  BSYNC B0 ;  /* 0x0000000000007941 */ /* 0x000fea0003800000 */
.L_x_336:
        /* <DEDUP_REMOVED lines=9> */
.L_x_339:
[----:B------:R-:W-:Y:S05]  /*d160*/  BSYNC B0 ;  /* 0x0000000000007941 */ /* 0x000fea0003800000 */
.L_x_338:
        /* <DEDUP_REMOVED lines=9> */
.L_x_341:
[----:B------:R-:W-:Y:S05]  /*d200*/  BSYNC B0 ;  /* 0x0000000000007941 */ /* 0x000fea0003800000 */
.L_x_340:
        /* <DEDUP_REMOVED lines=9> */
.L_x_343:
[----:B------:R-:W-:Y:S05]  /*d2a0*/  BSYNC B0 ;  /* 0x0000000000007941 */ /* 0x000fea0003800000 */
.L_x_342:
        /* <DEDUP_REMOVED lines=9> */
.L_x_345:
[----:B------:R-:W-:Y:S05]  /*d340*/  BSYNC B0 ;  /* 0x0000000000007941 */ /* 0x000fea0003800000 */
.L_x_344:
        /* <DEDUP_REMOVED lines=9> */
.L_x_347:
[----:B------:R-:W-:Y:S05]  /*d3e0*/  BSYNC B0 ;  /* 0x0000000000007941 */ /* 0x000fea0003800000 */
.L_x_346:
        /* <DEDUP_REMOVED lines=9> */
.L_x_349:
[----:B------:R-:W-:Y:S05]  /*d480*/  BSYNC B0 ;  /* 0x0000000000007941 */ /* 0x000fea0003800000 */
.L_x_348:
        /* <DEDUP_REMOVED lines=9> */
.L_x_351:
[----:B------:R-:W-:Y:S05]  /*d520*/  BSYNC B0 ;  /* 0x0000000000007941 */ /* 0x000fea0003800000 */
.L_x_350:
        /* <DEDUP_REMOVED lines=9> */
.L_x_353:
[----:B------:R-:W-:Y:S05]  /*d5c0*/  BSYNC B0 ;  /* 0x0000000000007941 */ /* 0x000fea0003800000 */
.L_x_352:
        /* <DEDUP_REMOVED lines=9> */
.L_x_355:
[----:B------:R-:W-:Y:S05]  /*d660*/  BSYNC B0 ;  /* 0x0000000000007941 */ /* 0x000fea0003800000 */
.L_x_354:
        /* <DEDUP_REMOVED lines=9> */
.L_x_357:
[----:B------:R-:W-:Y:S05]  /*d700*/  BSYNC B0 ;  /* 0x0000000000007941 */ /* 0x000fea0003800000 */
.L_x_356:
        /* <DEDUP_REMOVED lines=9> */
.L_x_359:
[----:B------:R-:W-:Y:S05]  /*d7a0*/  BSYNC B0 ;  /* 0x0000000000007941 */ /* 0x000fea0003800000 */
.L_x_358:
        /* <DEDUP_REMOVED lines=9> */
.L_x_361:
[----:B------:R-:W-:Y:S05]  /*d840*/  BSYNC B0 ;  /* 0x0000000000007941 */ /* 0x000fea0003800000 */
.L_x_360:
        /* <DEDUP_REMOVED lines=9> */
.L_x_363:
[----:B------:R-:W-:Y:S05]  /*d8e0*/  BSYNC B0 ;  /* 0x0000000000007941 */ /* 0x000fea0003800000 */
.L_x_362:
        /* <DEDUP_REMOVED lines=9> */
.L_x_365:
[----:B------:R-:W-:Y:S05]  /*d980*/  BSYNC B0 ;  /* 0x0000000000007941 */ /* 0x000fea0003800000 */
.L_x_364:
        /* <DEDUP_REMOVED lines=9> */
.L_x_367:
[----:B------:R-:W-:Y:S05]  /*da20*/  BSYNC B0 ;  /* 0x0000000000007941 */ /* 0x000fea0003800000 */
.L_x_366:
        /* <DEDUP_REMOVED lines=9> */
.L_x_369:
[----:B------:R-:W-:Y:S05]  /*dac0*/  BSYNC B0 ;  /* 0x0000000000007941 */ /* 0x000fea0003800000 */
.L_x_368:
        /* <DEDUP_REMOVED lines=9> */
.L_x_371:
[----:B------:R-:W-:Y:S05]  /*db60*/  BSYNC B0 ;  /* 0x0000000000007941 */ /* 0x000fea0003800000 */
.L_x_370:
        /* <DEDUP_REMOVED lines=9> */
.L_x_373:
[----:B------:R-:W-:Y:S05]  /*dc00*/  BSYNC B0 ;  /* 0x0000000000007941 */ /* 0x000fea0003800000 */
.L_x_372:
        /* <DEDUP_REMOVED lines=9> */
.L_x_375:
[----:B------:R-:W-:Y:S05]  /*dca0*/  BSYNC B0 ;  /* 0x0000000000007941 */ /* 0x000fea0003800000 */
.L_x_374:
        /* <DEDUP_REMOVED lines=9> */
.L_x_377:
[----:B------:R-:W-:Y:S05]  /*dd40*/  BSYNC B0 ;  /* 0x0000000000007941 */ /* 0x000fea0003800000 */
.L_x_376:
        /* <DEDUP_REMOVED lines=9> */
.L_x_379:
[----:B------:R-:W-:Y:S05]  /*dde0*/  BSYNC B0 ;  /* 0x0000000000007941 */ /* 0x000fea0003800000 */
.L_x_378:
        /* <DEDUP_REMOVED lines=9> */
.L_x_381:
[----:B------:R-:W-:Y:S05]  /*de80*/  BSYNC B0 ;  /* 0x0000000000007941 */ /* 0x000fea0003800000 */
.L_x_380:
        /* <DEDUP_REMOVED lines=9> */
.L_x_383:
[----:B------:R-:W-:Y:S05]  /*df20*/  BSYNC B0 ;  /* 0x0000000000007941 */ /* 0x000fea0003800000 */
.L_x_382:
        /* <DEDUP_REMOVED lines=9> */
.L_x_385:
[----:B------:R-:W-:Y:S05]  /*dfc0*/  BSYNC B0 ;  /* 0x0000000000007941 */ /* 0x000fea0003800000 */
.L_x_384:
        /* <DEDUP_REMOVED lines=9> */
.L_x_387:
[----:B------:R-:W-:Y:S05]  /*e060*/  BSYNC B0 ;  /* 0x0000000000007941 */ /* 0x000fea0003800000 */
.L_x_386:
        /* <DEDUP_REMOVED lines=9> */
.L_x_389:
[----:B------:R-:W-:Y:S05]  /*e100*/  BSYNC B0 ;  /* 0x0000000000007941 */ /* 0x000fea0003800000 */
.L_x_388:
        /* <DEDUP_REMOVED lines=9> */
.L_x_391:
[----:B------:R-:W-:Y:S05]  /*e1a0*/  BSYNC B0 ;  /* 0x0000000000007941 */ /* 0x000fea0003800000 */
.L_x_390:
        /* <DEDUP_REMOVED lines=9> */
.L_x_393:
[----:B------:R-:W-:Y:S05]  /*e240*/  BSYNC B0 ;  /* 0x0000000000007941 */ /* 0x000fea0003800000 */
.L_x_392:
        /* <DEDUP_REMOVED lines=9> */
.L_x_395:
[----:B------:R-:W-:Y:S05]  /*e2e0*/  BSYNC B0 ;  /* 0x0000000000007941 */ /* 0x000fea0003800000 */
.L_x_394:
[----:B0----5:R-:W-:Y:S01]  /*e2f0*/  HADD2.F32 R4, -RZ, R15.H0_H0 ;  /* 0x2000000fff047230 */ /* 0x021fe20000004100 */
[----:B------:R-:W-:Y:S01]  /*e300*/  ISETP.GT.AND P1, PT, R0, 0x79, P1 ;  /* 0x000000790000780c */ /* 0x000fe20000f24270 */
[----:B------:R-:W-:Y:S01]  /*e310*/  BSSY B0, `(.L_x_396) ;  /* 0x000000b000007945 */ /* 0x000fe20003800000 */
[----:B------:R-:W-:Y:S02]  /*e320*/  IADD3 R8, P0, R12, 0xc0, RZ ;  /* 0x000000c00c087810 */ /* 0x000fe40007f1e0ff */
[----:B------:R-:W-:Y:S01]  /*e330*/  FMUL R5, R4, UR22 ;  /* 0x0000001604057c20 */ /* 0x000fe20008400000 */
[----:B------:R-:W-:-:S03]  /*e340*/  @P2 MOV R4, R18 ;  /* 0x0000001200042202 */ /* 0x000fc60000000f00 */
[----:B------:R-:W-:-:S05]  /*e350*/  FFMA R5, R150, UR11, R5 ;  /* 0x0000000b96057c23 */ /* 0x000fca0008000005 */
[----:B------:R-:W-:-:S04]  /*e360*/  F2FP.F16.F32.PACK_AB R5, RZ, R5 ;  /* 0x00000005ff05723e */ /* 0x000fc800000000ff */
[----:B------:R-:W-:Y:S01]  /*e370*/  PRMT R9, R5, 0x7610, R9 ;  /* 0x0000761005097816 */ /* 0x000fe20000000009 */
[----:B------:R-:W-:-:S05]  /*e380*/  @P2 IMAD.MOV.U32 R5, RZ, RZ, R19 ;  /* 0x000000ffff052224 */ /* 0x000fca00078e0013 */
[----:B------:R0:W-:Y:S01]  /*e390*/  @P2 STG.E.U16 desc[UR20][R4.64+0xf0], R9 ;  /* 0x0000f00904002986 */ /* 0x0001e2000c101514 */
[----:B------:R-:W-:Y:S05]  /*e3a0*/  @!P1 BRA `(.L_x_397) ;  /* 0x0000000000049947 */ /* 0x000fea0003800000 */
[----:B------:R4:W5:Y:S02]  /*e3b0*/  LDG.E.LTC128B.U16 R15, desc[UR20][R6.64+0xf2] ;  /* 0x0000f214060f7981 */ /* 0x000964000c1e1520 */
.L_x_397:
[----:B------:R-:W-:Y:S05]  /*e3c0*/  BSYNC B0 ;  /* 0x0000000000007941 */ /* 0x000fea0003800000 */
.L_x_396:
[----:B0----5:R-:W-:Y:S02]  /*e3d0*/  HADD2.F32 R4, -RZ, R15.H0_H0 ;  /* 0x2000000fff047230 */ /* 0x021fe40000004100 */
[----:B------:R-:W-:Y:S01]  /*e3e0*/  IMAD.X R12, RZ, RZ, R13, P0 ;  /* 0x000000ffff0c7224 */ /* 0x000fe200000e060d */
[----:B------:R-:W-:Y:S01]  /*e3f0*/  ISETP.GT.AND P0, PT, R14, 0xc0, PT ;  /* 0x000000c00e00780c */ /* 0x000fe20003f04270 */
[----:B-1234-:R-:W-:-:S04]  /*e400*/  IMAD.WIDE.U32 R6, R8, UR16, R10 ;  /* 0x0000001008067c25 */ /* 0x01efc8000f8e000a */
[----:B------:R-:W-:Y:S01]  /*e410*/  FMUL R4, R4, UR22 ;  /* 0x0000001604047c20 */ /* 0x000fe20008400000 */
[----:B------:R-:W-:Y:S01]  /*e420*/  ISETP.GT.AND P2, PT, R0, RZ, P0 ;  /* 0x000000ff0000720c */ /* 0x000fe20000744270 */
[----:B------:R-:W-:Y:S02]  /*e430*/  IMAD R5, R12, UR16, RZ ;  /* 0x000000100c057c24 */ /* 0x000fe4000f8e02ff */
[----:B------:R-:W-:Y:S02]  /*e440*/  FFMA R4, R151, UR11, R4 ;  /* 0x0000000b97047c23 */ /* 0x000fe40008000004 */
[----:B------:R-:W-:-:S03]  /*e450*/  IMAD R13, R8, UR17, R5 ;  /* 0x00000011080d7c24 */ /* 0x000fc6000f8e0205 */
[----:B------:R-:W-:Y:S01]  /*e460*/  F2FP.F16.F32.PACK_AB R9, RZ, R4 ;  /* 0x00000004ff09723e */ /* 0x000fe200000000ff */
[----:B------:R-:W-:Y:S01]  /*e470*/  IMAD.IADD R5, R7, 0x1, R13 ;  /* 0x0000000107057824 */ /* 0x000fe200078e020d */
[----:B------:R-:W-:-:S03]  /*e480*/  LEA R4, P3, R6, UR18, 0x1 ;  /* 0x0000001206047c11 */ /* 0x000fc6000f8608ff */
[----:B------:R0:W-:Y:S01]  /*e490*/  @P1 STG.E.U16 desc[UR20][R18.64+0xf2], R9 ;  /* 0x0000f20912001986 */ /* 0x0001e2000c101514 */
[----:B------:R-:W-:-:S05]  /*e4a0*/  LEA.HI.X R5, R6, UR19, R5, 0x1, P3 ;  /* 0x0000001306057c11 */ /* 0x000fca00098f0c05 */
[----:B------:R-:W2:Y:S01]  /*e4b0*/  @P2 LDG.E.LTC128B.U16 R15, desc[UR20][R4.64] ;  /* 0x00000014040f2981 */ /* 0x000ea2000c1e1520 */
[----:B------:R-:W-:Y:S01]  /*e4c0*/  UIMAD UR4, UR15, 0x180, URZ ;  /* 0x000001800f0478a4 */ /* 0x000fe2000f8e023f */
[----:B------:R-:W-:Y:S01]  /*e4d0*/  ISETP.GT.AND P3, PT, R0, 0x1, P0 ;  /* 0x000000010000780c */ /* 0x000fe20000764270 */
[----:B------:R-:W-:Y:S01]  /*e4e0*/  BSSY B0, `(.L_x_398) ;  /* 0x000000d000007945 */ /* 0x000fe20003800000 */
[----:B0-----:R-:W-:-:S05]  /*e4f0*/  MOV R9, UR14 ;  /* 0x0000000e00097c02 */ /* 0x001fca0008000f00 */
[----:B------:R-:W-:-:S04]  /*e500*/  IMAD.WIDE.U32 R2, R9, 0x180, R2 ;  /* 0x0000018009027825 */ /* 0x000fc800078e0002 */
[----:B--2---:R-:W-:-:S05]  /*e510*/  HADD2.F32 R6, -RZ, R15.H0_H0 ;  /* 0x2000000fff067230 */ /* 0x004fca0000004100 */
[----:B------:R-:W-:-:S04]  /*e520*/  FMUL R7, R6, UR22 ;  /* 0x0000001606077c20 */ /* 0x000fc80008400000 */
[----:B------:R-:W-:-:S05]  /*e530*/  FFMA R7, R24, UR11, R7 ;  /* 0x0000000b18077c23 */ /* 0x000fca0008000007 */
[----:B------:R-:W-:Y:S01]  /*e540*/  F2FP.F16.F32.PACK_AB R6, RZ, R7 ;  /* 0x00000007ff06723e */ /* 0x000fe200000000ff */
[----:B------:R-:W-:-:S03]  /*e550*/  VIADD R7, R3, UR4 ;  /* 0x0000000403077c36 */ /* 0x000fc60008000000 */
[----:B------:R-:W-:Y:S01]  /*e560*/  PRMT R9, R6, 0x7610, R9 ;  /* 0x0000761006097816 */ /* 0x000fe20000000009 */
[----:B------:R-:W-:-:S05]  /*e570*/  @P2 IMAD.MOV.U32 R6, RZ, RZ, R2 ;  /* 0x000000ffff062224 */ /* 0x000fca00078e0002 */
[----:B------:R0:W-:Y:S01]  /*e580*/  @P2 STG.E.U16 desc[UR20][R6.64], R9 ;  /* 0x0000000906002986 */ /* 0x0001e2000c101514 */
[----:B------:R-:W-:Y:S05]  /*e590*/  @!P3 BRA `(.L_x_399) ;  /* 0x000000000004b947 */ /* 0x000fea0003800000 */
[----:B------:R1:W5:Y:S02]  /*e5a0*/  LDG.E.LTC128B.U16 R15, desc[UR20][R4.64+0x2] ;  /* 0x00000214040f7981 */ /* 0x000364000c1e1520 */
.L_x_399:
[----:B------:R-:W-:Y:S05]  /*e5b0*/  BSYNC B0 ;  /* 0x0000000000007941 */ /* 0x000fea0003800000 */
.L_x_398:
[----:B0-----:R-:W-:Y:S01]  /*e5c0*/  IMAD.WIDE.U32 R8, R8, R17, UR12 ;  /* 0x0000000c08087e25 */ /* 0x001fe2000f8e0011 */
[----:B------:R-:W-:Y:S01]  /*e5d0*/  ISETP.GT.AND P1, PT, R14, 0xc8, PT ;  /* 0x000000c80e00780c */ /* 0x000fe20003f24270 */
[----:B------:R-:W-:Y:S02]  /*e5e0*/  BSSY B0, `(.L_x_400) ;  /* 0x000000f000007945 */ /* 0x000fe40003800000 */
[----:B-----5:R-:W-:Y:S01]  /*e5f0*/  HADD2.F32 R12, -RZ, R15.H0_H0 ;  /* 0x2000000fff0c7230 */ /* 0x020fe20000004100 */
[----:B------:R-:W-:Y:S02]  /*e600*/  IADD3 R10, P2, R10, R8, RZ ;  /* 0x000000080a0a7210 */ /* 0x000fe40007f5e0ff */
[----:B------:R-:W-:Y:S02]  /*e610*/  ISETP.GT.AND P4, PT, R0, RZ, P1 ;  /* 0x000000ff0000720c */ /* 0x000fe40000f84270 */
[----:B------:R-:W-:Y:S01]  /*e620*/  FMUL R12, R12, UR22 ;  /* 0x000000160c0c7c20 */ /* 0x000fe20008400000 */
[----:B------:R-:W-:-:S02]  /*e630*/  IADD3.X R9, R11, R13, R9, P2, !PT ;  /* 0x0000000d0b097210 */ /* 0x000fc400017fe409 */
[C---:B------:R-:W-:Y:S01]  /*e640*/  LEA R8, P2, R10.reuse, UR18, 0x1 ;  /* 0x000000120a087c11 */ /* 0x040fe2000f8408ff */
[----:B------:R-:W-:Y:S01]  /*e650*/  FFMA R12, R25, UR11, R12 ;  /* 0x0000000b190c7c23 */ /* 0x000fe2000800000c */
[----:B------:R-:W-:Y:S02]  /*e660*/  @P3 MOV R11, R7 ;  /* 0x00000007000b3202 */ /* 0x000fe40000000f00 */
[----:B------:R-:W-:Y:S01]  /*e670*/  LEA.HI.X R9, R10, UR19, R9, 0x1, P2 ;  /* 0x000000130a097c11 */ /* 0x000fe200090f0c09 */
[----:B------:R-:W-:Y:S01]  /*e680*/  @P3 IMAD.MOV.U32 R10, RZ, RZ, R2 ;  /* 0x000000ffff0a3224 */ /* 0x000fe200078e0002 */
[----:B------:R-:W-:-:S05]  /*e690*/  F2FP.F16.F32.PACK_AB R12, RZ, R12 ;  /* 0x0000000cff0c723e */ /* 0x000fca00000000ff */
[----:B------:R0:W-:Y:S01]  /*e6a0*/  @P3 STG.E.U16 desc[UR20][R10.64+0x2], R12 ;  /* 0x0000020c0a003986 */ /* 0x0001e2000c101514 */
[----:B------:R-:W-:Y:S05]  /*e6b0*/  @!P4 BRA `(.L_x_401) ;  /* 0x000000000004c947 */ /* 0x000fea0003800000 */
[----:B------:R2:W5:Y:S02]  /*e6c0*/  LDG.E.LTC128B.U16 R15, desc[UR20][R8.64] ;  /* 0x00000014080f7981 */ /* 0x000564000c1e1520 */
.L_x_401:
[----:B------:R-:W-:Y:S05]  /*e6d0*/  BSYNC B0 ;  /* 0x0000000000007941 */ /* 0x000fea0003800000 */
.L_x_400:
[----:B0----5:R-:W-:Y:S01]  /*e6e0*/  HADD2.F32 R10, -RZ, R15.H0_H0 ;  /* 0x2000000fff0a7230 */ /* 0x021fe20000004100 */
[----:B------:R-:W-:Y:S01]  /*e6f0*/  ISETP.GT.AND P3, PT, R0, 0x1, P1 ;  /* 0x000000010000780c */ /* 0x000fe20000f64270 */
[----:B------:R-:W-:Y:S03]  /*e700*/  BSSY B0, `(.L_x_402) ;  /* 0x0000009000007945 */ /* 0x000fe60003800000 */
[----:B------:R-:W-:Y:S01]  /*e710*/  FMUL R11, R10, UR22 ;  /* 0x000000160a0b7c20 */ /* 0x000fe20008400000 */
[----:B------:R-:W-:-:S03]  /*e720*/  IADD3 R10, P2, R2, UR8, RZ ;  /* 0x00000008020a7c10 */ /* 0x000fc6000ff5e0ff */
[----:B------:R-:W-:-:S05]  /*e730*/  FFMA R11, R26, UR11, R11 ;  /* 0x0000000b1a0b7c23 */ /* 0x000fca000800000b */
[----:B------:R-:W-:Y:S02]  /*e740*/  F2FP.F16.F32.PACK_AB R12, RZ, R11 ;  /* 0x0000000bff0c723e */ /* 0x000fe400000000ff */
[----:B------:R-:W-:-:S05]  /*e750*/  IADD3.X R11, R7, UR5, RZ, P2, !PT ;  /* 0x00000005070b7c10 */ /* 0x000fca00097fe4ff */
[----:B------:R0:W-:Y:S01]  /*e760*/  @P4 STG.E.U16 desc[UR20][R10.64], R12 ;  /* 0x0000000c0a004986 */ /* 0x0001e2000c101514 */
[----:B------:R-:W-:Y:S05]  /*e770*/  @!P3 BRA `(.L_x_403) ;  /* 0x000000000004b947 */ /* 0x000fea0003800000 */
[----:B------:R3:W5:Y:S02]  /*e780*/  LDG.E.LTC128B.U16 R15, desc[UR20][R8.64+0x2] ;  /* 0x00000214080f7981 */ /* 0x000764000c1e1520 */
.L_x_403:
[----:B------:R-:W-:Y:S05]  /*e790*/  BSYNC B0 ;  /* 0x0000000000007941 */ /* 0x000fea0003800000 */
.L_x_402:
        /* <DEDUP_REMOVED lines=9> */
.L_x_405:
[----:B------:R-:W-:Y:S05]  /*e830*/  BSYNC B0 ;  /* 0x0000000000007941 */ /* 0x000fea0003800000 */
.L_x_404:
[----:B0----5:R-:W-:Y:S01]  /*e840*/  HADD2.F32 R12, -RZ, R15.H0_H0 ;  /* 0x2000000fff0c7230 */ /* 0x021fe20000004100 */
[----:B------:R-:W-:Y:S01]  /*e850*/  ISETP.GT.AND P3, PT, R0, 0x9, P0 ;  /* 0x000000090000780c */ /* 0x000fe20000764270 */
[----:B------:R-:W-:Y:S03]  /*e860*/  BSSY B0, `(.L_x_406) ;  /* 0x000000a000007945 */ /* 0x000fe60003800000 */
        /* <DEDUP_REMOVED lines=9> */
.L_x_407:
[----:B------:R-:W-:Y:S05]  /*e900*/  BSYNC B0 ;  /* 0x0000000000007941 */ /* 0x000fea0003800000 */
.L_x_406:
[----:B0----5:R-:W-:Y:S01]  /*e910*/  HADD2.F32 R12, -RZ, R15.H0_H0 ;  /* 0x2000000fff0c7230 */ /* 0x021fe20000004100 */
[----:B------:R-:W-:Y:S01]  /*e920*/  @P3 MOV R13, R7 ;  /* 0x00000007000d3202 */ /* 0x000fe20000000f00 */
[----:B------:R-:W-:Y:S01]  /*e930*/  BSSY B0, `(.L_x_408) ;  /* 0x000000a000007945 */ /* 0x000fe20003800000 */
[----:B------:R-:W-:Y:S02]  /*e940*/  ISETP.GT.AND P4, PT, R0, 0x8, P1 ;  /* 0x000000080000780c */ /* 0x000fe40000f84270 */
[----:B------:R-:W-:-:S04]  /*e950*/  FMUL R12, R12, UR22 ;  /* 0x000000160c0c7c20 */ /* 0x000fc80008400000 */
[----:B------:R-:W-:-:S05]  /*e960*/  FFMA R12, R29, UR11, R12 ;  /* 0x0000000b1d0c7c23 */ /* 0x000fca000800000c */
[----:B------:R-:W-:-:S04]  /*e970*/  F2FP.F16.F32.PACK_AB R12, RZ, R12 ;  /* 0x0000000cff0c723e */ /* 0x000fc800000000ff */
[----:B------:R-:W-:Y:S01]  /*e980*/  PRMT R14, R12, 0x7610, R14 ;  /* 0x000076100c0e7816 */ /* 0x000fe2000000000e */
[----:B------:R-:W-:-:S05]  /*e990*/  @P3 IMAD.MOV.U32 R12, RZ, RZ, R2 ;  /* 0x000000ffff0c3224 */ /* 0x000fca00078e0002 */
[----:B------:R0:W-:Y:S01]  /*e9a0*/  @P3 STG.E.U16 desc[UR20][R12.64+0x12], R14 ;  /* 0x0000120e0c003986 */ /* 0x0001e2000c101514 */
[----:B------:R-:W-:Y:S05]  /*e9b0*/  @!P4 BRA `(.L_x_409) ;  /* 0x000000000004c947 */ /* 0x000fea0003800000 */
[----:B------:R0:W5:Y:S02]  /*e9c0*/  LDG.E.LTC128B.U16 R15, desc[UR20][R8.64+0x10] ;  /* 0x00001014080f7981 */ /* 0x000164000c1e1520 */
.L_x_409:
[----:B------:R-:W-:Y:S05]  /*e9d0*/  BSYNC B0 ;  /* 0x0000000000007941 */ /* 0x000fea0003800000 */
.L_x_408:
        /* <DEDUP_REMOVED lines=9> */
.L_x_411:
[----:B------:R-:W-:Y:S05]  /*ea70*/  BSYNC B0 ;  /* 0x0000000000007941 */ /* 0x000fea0003800000 */
.L_x_410:
        /* <DEDUP_REMOVED lines=9> */
.L_x_413:
[----:B------:R-:W-:Y:S05]  /*eb10*/  BSYNC B0 ;  /* 0x0000000000007941 */ /* 0x000fea0003800000 */
.L_x_412:
        /* <DEDUP_REMOVED lines=12> */
.L_x_415:
[----:B------:R-:W-:Y:S05]  /*ebe0*/  BSYNC B0 ;  /* 0x0000000000007941 */ /* 0x000fea0003800000 */
.L_x_414:
        /* <DEDUP_REMOVED lines=12> */
.L_x_417:
[----:B------:R-:W-:Y:S05]  /*ecb0*/  BSYNC B0 ;  /* 0x0000000000007941 */ /* 0x000fea0003800000 */
.L_x_416:
        /* <DEDUP_REMOVED lines=9> */
.L_x_419:
[----:B------:R-:W-:Y:S05]  /*ed50*/  BSYNC B0 ;  /* 0x0000000000007941 */ /* 0x000fea0003800000 */
.L_x_418:
        /* <DEDUP_REMOVED lines=9> */
.L_x_421:
[----:B------:R-:W-:Y:S05]  /*edf0*/  BSYNC B0 ;  /* 0x0000000000007941 */ /* 0x000fea0003800000 */
.L_x_420:
        /* <DEDUP_REMOVED lines=12> */
.L_x_423:
[----:B------:R-:W-:Y:S05]  /*eec0*/  BSYNC B0 ;  /* 0x0000000000007941 */ /* 0x000fea0003800000 */
.L_x_422:
        /* <DEDUP_REMOVED lines=12> */
.L_x_425:
[----:B------:R-:W-:Y:S05]  /*ef90*/  BSYNC B0 ;  /* 0x0000000000007941 */ /* 0x000fea0003800000 */
.L_x_424:
        /* <DEDUP_REMOVED lines=9> */
.L_x_427:
[----:B------:R-:W-:Y:S05]  /*f030*/  BSYNC B0 ;  /* 0x0000000000007941 */ /* 0x000fea0003800000 */
.L_x_426:
        /* <DEDUP_REMOVED lines=9> */
.L_x_429:
[----:B------:R-:W-:Y:S05]  /*f0d0*/  BSYNC B0 ;  /* 0x0000000000007941 */ /* 0x000fea0003800000 */
.L_x_428:
        /* <DEDUP_REMOVED lines=12> */
.L_x_431:
[----:B------:R-:W-:Y:S05]  /*f1a0*/  BSYNC B0 ;  /* 0x0000000000007941 */ /* 0x000fea0003800000 */
.L_x_430:
        /* <DEDUP_REMOVED lines=12> */
.L_x_433:
[----:B------:R-:W-:Y:S05]  /*f270*/  BSYNC B0 ;  /* 0x0000000000007941 */ /* 0x000fea0003800000 */
.L_x_432:
        /* <DEDUP_REMOVED lines=9> */
.L_x_435:
[----:B------:R-:W-:Y:S05]  /*f310*/  BSYNC B0 ;  /* 0x0000000000007941 */ /* 0x000fea0003800000 */
.L_x_434:
        /* <DEDUP_REMOVED lines=9> */
.L_x_437:
[----:B------:R-:W-:Y:S05]  /*f3b0*/  BSYNC B0 ;  /* 0x0000000000007941 */ /* 0x000fea0003800000 */
.L_x_436:
        /* <DEDUP_REMOVED lines=12> */
.L_x_439:
[----:B------:R-:W-:Y:S05]  /*f480*/  BSYNC B0 ;  /* 0x0000000000007941 */ /* 0x000fea0003800000 */
.L_x_438:
        /* <DEDUP_REMOVED lines=12> */
.L_x_441:
[----:B------:R-:W-:Y:S05]  /*f550*/  BSYNC B0 ;  /* 0x0000000000007941 */ /* 0x000fea0003800000 */
.L_x_440:
        /* <DEDUP_REMOVED lines=9> */
.L_x_443:
[----:B------:R-:W-:Y:S05]  /*f5f0*/  BSYNC B0 ;  /* 0x0000000000007941 */ /* 0x000fea0003800000 */
.L_x_442:
        /* <DEDUP_REMOVED lines=9> */
.L_x_445:
[----:B------:R-:W-:Y:S05]  /*f690*/  BSYNC B0 ;  /* 0x0000000000007941 */ /* 0x000fea0003800000 */
.L_x_444:
        /* <DEDUP_REMOVED lines=12> */
.L_x_447:
[----:B------:R-:W-:Y:S05]  /*f760*/  BSYNC B0 ;  /* 0x0000000000007941 */ /* 0x000fea0003800000 */
.L_x_446:
        /* <DEDUP_REMOVED lines=12> */
.L_x_449:
[----:B------:R-:W-:Y:S05]  /*f830*/  BSYNC B0 ;  /* 0x0000000000007941 */ /* 0x000fea0003800000 */
.L_x_448:
[----:B-----5:R-:W-:Y:S01]  /*f840*/  HADD2.F32 R11, -RZ, R15.H0_H0 ;  /* 0x2000000fff0b7230 */ /* 0x020fe20000004100 */
[----:B------:R-:W-:Y:S01]  /*f850*/  ISETP.GT.AND P3, PT, R0, 0x31, P1 ;  /* 0x000000310000780c */ /* 0x000fe20000f64270 */
[----:B------:R-:W-:Y:S03]  /*f860*/  BSSY B0, `(.L_x_450) ;  /* 0x0000008000007945 */ /* 0x000fe60003800000 */
[----:B------:R-:W-:-:S04]  /*f870*/  FMUL R11, R11, UR22 ;  /* 0x000000160b0b7c20 */ /* 0x000fc80008400000 */
[----:B------:R-:W-:-:S05]  /*f880*/  FFMA R11, R50, UR11, R11 ;  /* 0x0000000b320b7c23 */ /* 0x000fca000800000b */
[----:B0-----:R-:W-:Y:S02]  /*f890*/  F2FP.F16.F32.PACK_AB R12, RZ, R11 ;  /* 0x0000000bff0c723e */ /* 0x001fe400000000ff */
[----:B------:R-:W-:-:S05]  /*f8a0*/  IADD3.X R11, R7, UR5, RZ, P2, !PT ;  /* 0x00000005070b7c10 */ /* 0x000fca00097fe4ff */
[----:B------:R0:W-:Y:S01]  /*f8b0*/  @P4 STG.E.U16 desc[UR20][R10.64+0x60], R12 ;  /* 0x0000600c0a004986 */ /* 0x0001e2000c101514 */
[----:B------:R-:W-:Y:S05]  /*f8c0*/  @!P3 BRA `(.L_x_451) ;  /* 0x000000000004b947 */ /* 0x000fea0003800000 */
[----:B------:R0:W5:Y:S02]  /*f8d0*/  LDG.E.LTC128B.U16 R15, desc[UR20][R8.64+0x62] ;  /* 0x00006214080f7981 */ /* 0x000164000c1e1520 */
.L_x_451:
[----:B------:R-:W-:Y:S05]  /*f8e0*/  BSYNC B0 ;  /* 0x0000000000007941 */ /* 0x000fea0003800000 */
.L_x_450:
[----:B0----5:R-:W-:Y:S01]  /*f8f0*/  HADD2.F32 R12, -RZ, R15.H0_H0 ;  /* 0x2000000fff0c7230 */ /* 0x021fe20000004100 */
[----:B------:R-:W-:Y:S01]  /*f900*/  ISETP.GT.AND P2, PT, R0, 0x38, P0 ;  /* 0x000000380000780c */ /* 0x000fe20000744270 */
[----:B------:R-:W-:Y:S03]  /*f910*/  BSSY B0, `(.L_x_452) ;  /* 0x000000a000007945 */ /* 0x000fe60003800000 */
        /* <DEDUP_REMOVED lines=9> */
.L_x_453:
[----:B------:R-:W-:Y:S05]  /*f9b0*/  BSYNC B0 ;  /* 0x0000000000007941 */ /* 0x000fea0003800000 */
.L_x_452:
[----:B0----5:R-:W-:Y:S01]  /*f9c0*/  HADD2.F32 R12, -RZ, R15.H0_H0 ;  /* 0x2000000fff0c7230 */ /* 0x021fe20000004100 */
[----:B------:R-:W-:Y:S01]  /*f9d0*/  ISETP.GT.AND P3, PT, R0, 0x39, P0 ;  /* 0x000000390000780c */ /* 0x000fe20000764270 */
[----:B------:R-:W-:Y:S03]  /*f9e0*/  BSSY B0, `(.L_x_454) ;  /* 0x000000a000007945 */ /* 0x000fe60003800000 */
[----:B------:R-:W-:Y:S01]  /*f9f0*/  FMUL R13, R12, UR22 ;  /* 0x000000160c0d7c20 */ /* 0x000fe20008400000 */
[----:B------:R-:W-:-:S03]  /*fa00*/  @P2 IMAD.MOV.U32 R12, RZ, RZ, R2 ;  /* 0x000000ffff0c2224 */ /* 0x000fc600078e0002 */
[----:B------:R-:W-:-:S05]  /*fa10*/  FFMA R13, R52, UR11, R13 ;  /* 0x0000000b340d7c23 */ /* 0x000fca000800000d */
[----:B------:R-:W-:-:S04]  /*fa20*/  F2FP.F16.F32.PACK_AB R13, RZ, R13 ;  /* 0x0000000dff0d723e */ /* 0x000fc800000000ff */
[----:B------:R-:W-:Y:S02]  /*fa30*/  PRMT R14, R13, 0x7610, R14 ;  /* 0x000076100d0e7816 */ /* 0x000fe4000000000e */
[----:B------:R-:W-:-:S05]  /*fa40*/  @P2 MOV R13, R7 ;  /* 0x00000007000d2202 */ /* 0x000fca0000000f00 */
[----:B------:R0:W-:Y:S01]  /*fa50*/  @P2 STG.E.U16 desc[UR20][R12.64+0x70], R14 ;  /* 0x0000700e0c002986 */ /* 0x0001e2000c101514 */
[----:B------:R-:W-:Y:S05]  /*fa60*/  @!P3 BRA `(.L_x_455) ;  /* 0x000000000004b947 */ /* 0x000fea0003800000 */
[----:B------:R0:W5:Y:S02]  /*fa70*/  LDG.E.LTC128B.U16 R15, desc[UR20][R4.64+0x72] ;  /* 0x00007214040f7981 */ /* 0x000164000c1e1520 */
.L_x_455:
[----:B------:R-:W-:Y:S05]  /*fa80*/  BSYNC B0 ;  /* 0x0000000000007941 */ /* 0x000fea0003800000 */
.L_x_454:
[----:B0----5:R-:W-:Y:S01]  /*fa90*/  HADD2.F32 R12, -RZ, R15.H0_H0 ;  /* 0x2000000fff0c7230 */ /* 0x021fe20000004100 */
[----:B------:R-:W-:Y:S01]  /*faa0*/  ISETP.GT.AND P2, PT, R0, 0x38, P1 ;  /* 0x000000380000780c */ /* 0x000fe20000f44270 */
[----:B------:R-:W-:Y:S01]  /*fab0*/  @P3 IMAD.MOV.U32 R13, RZ, RZ, R7 ;  /* 0x000000ffff0d3224 */ /* 0x000fe200078e0007 */
[----:B------:R-:W-:Y:S02]  /*fac0*/  BSSY B0, `(.L_x_456) ;  /* 0x0000009000007945 */ /* 0x000fe40003800000 */
        /* <DEDUP_REMOVED lines=8> */
.L_x_457:
[----:B------:R-:W-:Y:S05]  /*fb50*/  BSYNC B0 ;  /* 0x0000000000007941 */ /* 0x000fea0003800000 */
.L_x_456:
[----:B0----5:R-:W-:Y:S01]  /*fb60*/  HADD2.F32 R12, -RZ, R15.H0_H0 ;  /* 0x2000000fff0c7230 */ /* 0x021fe20000004100 */
[----:B------:R-:W-:Y:S01]  /*fb70*/  ISETP.GT.AND P3, PT, R0, 0x39, P1 ;  /* 0x000000390000780c */ /* 0x000fe20000f64270 */
[----:B------:R-:W-:Y:S03]  /*fb80*/  BSSY B0, `(.L_x_458) ;  /* 0x000000a000007945 */ /* 0x000fe60003800000 */
[----:B------:R-:W-:Y:S01]  /*fb90*/  FMUL R13, R12, UR22 ;  /* 0x000000160c0d7c20 */ /* 0x000fe20008400000 */
[----:B------:R-:W-:-:S03]  /*fba0*/  VIADD R12, R2, UR8 ;  /* 0x00000008020c7c36 */ /* 0x000fc60008000000 */
[----:B------:R-:W-:-:S05]  /*fbb0*/  FFMA R13, R54, UR11, R13 ;  /* 0x0000000b360d7c23 */ /* 0x000fca000800000d */
[----:B------:R-:W-:-:S04]  /*fbc0*/  F2FP.F16.F32.PACK_AB R13, RZ, R13 ;  /* 0x0000000dff0d723e */ /* 0x000fc800000000ff */
[----:B------:R-:W-:Y:S02]  /*fbd0*/  PRMT R14, R13, 0x7610, R14 ;  /* 0x000076100d0e7816 */ /* 0x000fe4000000000e */
[----:B------:R-:W-:-:S05]  /*fbe0*/  @P2 MOV R13, R11 ;  /* 0x0000000b000d2202 */ /* 0x000fca0000000f00 */
[----:B------:R0:W-:Y:S01]  /*fbf0*/  @P2 STG.E.U16 desc[UR20][R12.64+0x70], R14 ;  /* 0x0000700e0c002986 */ /* 0x0001e2000c101514 */
[----:B------:R-:W-:Y:S05]  /*fc00*/  @!P3 BRA `(.L_x_459) ;  /* 0x000000000004b947 */ /* 0x000fea0003800000 */
[----:B------:R0:W5:Y:S02]  /*fc10*/  LDG.E.LTC128B.U16 R15, desc[UR20][R8.64+0x72] ;  /* 0x00007214080f7981 */ /* 0x000164000c1e1520 */
.L_x_459:
[----:B------:R-:W-:Y:S05]  /*fc20*/  BSYNC B0 ;  /* 0x0000000000007941 */ /* 0x000fea0003800000 */
.L_x_458:
        /* <DEDUP_REMOVED lines=12> */
.L_x_461:
[----:B------:R-:W-:Y:S05]  /*fcf0*/  BSYNC B0 ;  /* 0x0000000000007941 */ /* 0x000fea0003800000 */
.L_x_460:
        /* <DEDUP_REMOVED lines=12> */
.L_x_463:
[----:B------:R-:W-:Y:S05]  /*fdc0*/  BSYNC B0 ;  /* 0x0000000000007941 */ /* 0x000fea0003800000 */
.L_x_462:
        /* <DEDUP_REMOVED lines=12> */
.L_x_465:
[----:B------:R-:W-:Y:S05]  /*fe90*/  BSYNC B0 ;  /* 0x0000000000007941 */ /* 0x000fea0003800000 */
.L_x_464:
        /* <DEDUP_REMOVED lines=12> */
.L_x_467:
[----:B------:R-:W-:Y:S05]  /*ff60*/  BSYNC B0 ;  /* 0x0000000000007941 */ /* 0x000fea0003800000 */
.L_x_466:
        /* <DEDUP_REMOVED lines=12> */
.L_x_469:
[----:B------:R-:W-:Y:S05]  /*10030*/  BSYNC B0 ;  /* 0x0000000000007941 */ /* 0x000fea0003800000 */
.L_x_468:
        /* <DEDUP_REMOVED lines=12> */
.L_x_471:
[----:B------:R-:W-:Y:S05]  /*10100*/  BSYNC B0 ;  /* 0x0000000000007941 */ /* 0x000fea0003800000 */
.L_x_470:
        /* <DEDUP_REMOVED lines=12> */
.L_x_473:
[----:B------:R-:W-:Y:S05]  /*101d0*/  BSYNC B0 ;  /* 0x0000000000007941 */ /* 0x000fea0003800000 */
.L_x_472:
        /* <DEDUP_REMOVED lines=12> */
.L_x_475:
[----:B------:R-:W-:Y:S05]  /*102a0*/  BSYNC B0 ;  /* 0x0000000000007941 */ /* 0x000fea0003800000 */
.L_x_474:
        /* <DEDUP_REMOVED lines=12> */
.L_x_477:
[----:B------:R-:W-:Y:S05]  /*10370*/  BSYNC B0 ;  /* 0x0000000000007941 */ /* 0x000fea0003800000 */
.L_x_476:
        /* <DEDUP_REMOVED lines=12> */
.L_x_479:
[----:B------:R-:W-:Y:S05]  /*10440*/  BSYNC B0 ;  /* 0x0000000000007941 */ /* 0x000fea0003800000 */
.L_x_478:
        /* <DEDUP_REMOVED lines=12> */
.L_x_481:
[----:B------:R-:W-:Y:S05]  /*10510*/  BSYNC B0 ;  /* 0x0000000000007941 */ /* 0x000fea0003800000 */
.L_x_480:
        /* <DEDUP_REMOVED lines=12> */
.L_x_483:
[----:B------:R-:W-:Y:S05]  /*105e0*/  BSYNC B0 ;  /* 0x0000000000007941 */ /* 0x000fea0003800000 */
.L_x_482:
        /* <DEDUP_REMOVED lines=12> */
.L_x_485:
[----:B------:R-:W-:Y:S05]  /*106b0*/  BSYNC B0 ;  /* 0x0000000000007941 */ /* 0x000fea0003800000 */
.L_x_484:
        /* <DEDUP_REMOVED lines=12> */
.L_x_487:
[----:B------:R-:W-:Y:S05]  /*10780*/  BSYNC B0 ;  /* 0x0000000000007941 */ /* 0x000fea0003800000 */
.L_x_486:
        /* <DEDUP_REMOVED lines=12> */
.L_x_489:
[----:B------:R-:W-:Y:S05]  /*10850*/  BSYNC B0 ;  /* 0x0000000000007941 */ /* 0x000fea0003800000 */
.L_x_488:
        /* <DEDUP_REMOVED lines=12> */
.L_x_491:
[----:B------:R-:W-:Y:S05]  /*10920*/  BSYNC B0 ;  /* 0x0000000000007941 */ /* 0x000fea0003800000 */
.L_x_490:
        /* <DEDUP_REMOVED lines=12> */
.L_x_493:
[----:B------:R-:W-:Y:S05]  /*109f0*/  BSYNC B0 ;  /* 0x0000000000007941 */ /* 0x000fea0003800000 */
.L_x_492:
        /* <DEDUP_REMOVED lines=12> */
.L_x_495:
[----:B------:R-:W-:Y:S05]  /*10ac0*/  BSYNC B0 ;  /* 0x0000000000007941 */ /* 0x000fea0003800000 */
.L_x_494:
        /* <DEDUP_REMOVED lines=12> */
.L_x_497:
[----:B------:R-:W-:Y:S05]  /*10b90*/  BSYNC B0 ;  /* 0x0000000000007941 */ /* 0x000fea0003800000 */
.L_x_496:
        /* <DEDUP_REMOVED lines=12> */
.L_x_499:
[----:B------:R-:W-:Y:S05]  /*10c60*/  BSYNC B0 ;  /* 0x0000000000007941 */ /* 0x000fea0003800000 */
.L_x_498:
        /* <DEDUP_REMOVED lines=12> */
.L_x_501:
[----:B------:R-:W-:Y:S05]  /*10d30*/  BSYNC B0 ;  /* 0x0000000000007941 */ /* 0x000fea0003800000 */
.L_x_500:
        /* <DEDUP_REMOVED lines=12> */
.L_x_503:
[----:B------:R-:W-:Y:S05]  /*10e00*/  BSYNC B0 ;  /* 0x0000000000007941 */ /* 0x000fea0003800000 */
.L_x_502:
        /* <DEDUP_REMOVED lines=12> */
.L_x_505:
[----:B------:R-:W-:Y:S05]  /*10ed0*/  BSYNC B0 ;  /* 0x0000000000007941 */ /* 0x000fea0003800000 */
.L_x_504:
        /* <DEDUP_REMOVED lines=12> */
.L_x_507:
[----:B------:R-:W-:Y:S05]  /*10fa0*/  BSYNC B0 ;  /* 0x0000000000007941 */ /* 0x000fea0003800000 */
.L_x_506:
        /* <DEDUP_REMOVED lines=12> */
.L_x_509:
[----:B------:R-:W-:Y:S05]  /*11070*/  BSYNC B0 ;  /* 0x0000000000007941 */ /* 0x000fea0003800000 */
.L_x_508:
        /* <DEDUP_REMOVED lines=12> */
.L_x_511:
[----:B------:R-:W-:Y:S05]  /*11140*/  BSYNC B0 ;  /* 0x0000000000007941 */ /* 0x000fea0003800000 */
.L_x_510:
        /* <DEDUP_REMOVED lines=12> */
.L_x_513:
[----:B------:R-:W-:Y:S05]  /*11210*/  BSYNC B0 ;  /* 0x0000000000007941 */ /* 0x000fea0003800000 */
.L_x_512:
        /* <DEDUP_REMOVED lines=12> */
.L_x_515:
[----:B------:R-:W-:Y:S05]  /*112e0*/  BSYNC B0 ;  /* 0x0000000000007941 */ /* 0x000fea0003800000 */
.L_x_514:
        /* <DEDUP_REMOVED lines=12> */
.L_x_517:
[----:B------:R-:W-:Y:S05]  /*113b0*/  BSYNC B0 ;  /* 0x0000000000007941 */ /* 0x000fea0003800000 */
.L_x_516:
        /* <DEDUP_REMOVED lines=12> */
.L_x_519:
[----:B------:R-:W-:Y:S05]  /*11480*/  BSYNC B0 ;  /* 0x0000000000007941 */ /* 0x000fea0003800000 */
.L_x_518:
[----:B01--45:R-:W-:Y:S01]  /*11490*/  HADD2.F32 R4, -RZ, R15.H0_H0 ;  /* 0x2000000fff047230 */ /* 0x033fe20000004100 */
[----:B------:R-:W-:Y:S01]  /*114a0*/  ISETP.GT.AND P2, PT, R0, 0x78, P1 ;  /* 0x000000780000780c */ /* 0x000fe20000f44270 */
[----:B------:R-:W-:Y:S01]  /*114b0*/  @P0 IMAD.MOV.U32 R6, RZ, RZ, R2 ;  /* 0x000000ffff060224 */ /* 0x000fe200078e0002 */
[----:B------:R-:W-:Y:S02]  /*114c0*/  BSSY B0, `(.L_x_520) ;  /* 0x0000007000007945 */ /* 0x000fe40003800000 */
[----:B------:R-:W-:-:S04]  /*114d0*/  FMUL R4, R4, UR22 ;  /* 0x0000001604047c20 */ /* 0x000fc80008400000 */
[----:B------:R-:W-:-:S05]  /*114e0*/  FFMA R4, R85, UR11, R4 ;  /* 0x0000000b55047c23 */ /* 0x000fca0008000004 */
[----:B------:R-:W-:-:S05]  /*114f0*/  F2FP.F16.F32.PACK_AB R4, RZ, R4 ;  /* 0x00000004ff04723e */ /* 0x000fca00000000ff */
[----:B------:R0:W-:Y:S01]  /*11500*/  @P0 STG.E.U16 desc[UR20][R6.64+0xf2], R4 ;  /* 0x0000f20406000986 */ /* 0x0001e2000c101514 */
[----:B------:R-:W-:Y:S05]  /*11510*/  @!P2 BRA `(.L_x_521) ;  /* 0x000000000004a947 */ /* 0x000fea0003800000 */
[----:B------:R1:W5:Y:S02]  /*11520*/  LDG.E.LTC128B.U16 R15, desc[UR20][R8.64+0xf0] ;  /* 0x0000f014080f7981 */ /* 0x000364000c1e1520 */
.L_x_521:
[----:B------:R-:W-:Y:S05]  /*11530*/  BSYNC B0 ;  /* 0x0000000000007941 */ /* 0x000fea0003800000 */
.L_x_520:
[----:B0----5:R-:W-:Y:S01]  /*11540*/  HADD2.F32 R4, -RZ, R15.H0_H0 ;  /* 0x2000000fff047230 */ /* 0x021fe20000004100 */
[----:B------:R-:W-:Y:S01]  /*11550*/  ISETP.GT.AND P1, PT, R0, 0x79, P1 ;  /* 0x000000790000780c */ /* 0x000fe20000f24270 */
[----:B------:R-:W-:Y:S03]  /*11560*/  BSSY B0, `(.L_x_522) ;  /* 0x000000a000007945 */ /* 0x000fe60003800000 */
[----:B------:R-:W-:Y:S01]  /*11570*/  FMUL R5, R4, UR22 ;  /* 0x0000001604057c20 */ /* 0x000fe20008400000 */
[----:B------:R-:W-:-:S03]  /*11580*/  VIADD R4, R2, UR8 ;  /* 0x0000000802047c36 */ /* 0x000fc60008000000 */
[----:B------:R-:W-:-:S05]  /*11590*/  FFMA R5, R86, UR11, R5 ;  /* 0x0000000b56057c23 */ /* 0x000fca0008000005 */
[----:B------:R-:W-:-:S04]  /*115a0*/  F2FP.F16.F32.PACK_AB R5, RZ, R5 ;  /* 0x00000005ff05723e */ /* 0x000fc800000000ff */
[----:B------:R-:W-:Y:S01]  /*115b0*/  PRMT R0, R5, 0x7610, R0 ;  /* 0x0000761005007816 */ /* 0x000fe20000000000 */
[----:B------:R-:W-:-:S05]  /*115c0*/  @P2 IMAD.MOV.U32 R5, RZ, RZ, R11 ;  /* 0x000000ffff052224 */ /* 0x000fca00078e000b */
[----:B------:R0:W-:Y:S01]  /*115d0*/  @P2 STG.E.U16 desc[UR20][R4.64+0xf0], R0 ;  /* 0x0000f00004002986 */ /* 0x0001e2000c101514 */
[----:B------:R-:W-:Y:S05]  /*115e0*/  @!P1 BRA `(.L_x_523) ;  /* 0x0000000000049947 */ /* 0x000fea0003800000 */
[----:B------:R4:W5:Y:S02]  /*115f0*/  LDG.E.LTC128B.U16 R15, desc[UR20][R8.64+0xf2] ;  /* 0x0000f214080f7981 */ /* 0x000964000c1e1520 */
.L_x_523:
[----:B------:R-:W-:Y:S05]  /*11600*/  BSYNC B0 ;  /* 0x0000000000007941 */ /* 0x000fea0003800000 */
.L_x_522:
[----:B-----5:R-:W-:Y:S01]  /*11610*/  HADD2.F32 R15, -RZ, R15.H0_H0 ;  /* 0x2000000fff0f7230 */ /* 0x020fe20000004100 */
[----:B------:R-:W-:-:S04]  /*11620*/  IADD3 R2, R2, UR8, RZ ;  /* 0x0000000802027c10 */ /* 0x000fc8000fffe0ff */
[----:B0-----:R-:W-:-:S04]  /*11630*/  FMUL R0, R15, UR22 ;  /* 0x000000160f007c20 */ /* 0x001fc80008400000 */
[----:B------:R-:W-:Y:S01]  /*11640*/  FFMA R0, R87, UR11, R0 ;  /* 0x0000000b57007c23 */ /* 0x000fe20008000000 */
[----:B------:R-:W-:Y:S06]  /*11650*/  @!P1 EXIT ;  /* 0x000000000000994d */ /* 0x000fec0003800000 */
[----:B------:R-:W-:Y:S01]  /*11660*/  F2FP.F16.F32.PACK_AB R0, RZ, R0 ;  /* 0x00000000ff00723e */ /* 0x000fe200000000ff */
[----:B------:R-:W-:-:S05]  /*11670*/  IMAD.MOV.U32 R3, RZ, RZ, R11 ;  /* 0x000000ffff037224 */ /* 0x000fca00078e000b */
[----:B------:R-:W-:Y:S01]  /*11680*/  STG.E.U16 desc[UR20][R2.64+0xf2], R0 ;  /* 0x0000f20002007986 */ /* 0x000fe2000c101514 */
[----:B------:R-:W-:Y:S05]  /*11690*/  EXIT ;  /* 0x000000000000794d */ /* 0x000fea0003800000 */
.L_x_21:
[----:B------:R-:W2:Y:S01]  /*116a0*/  LDL.LU R7, [R1+0x8] ;  /* 0x0000080001077983 */ /* 0x000ea20000300800 */
[----:B------:R-:W-:-:S03]  /*116b0*/  ULDC.64 UR6, c[0x0][0x5c8] ;  /* 0x0001720000067ab9 */ /* 0x000fc60000000a00 */
[----:B------:R-:W3:Y:S04]  /*116c0*/  LDL.LU R6, [R1+0xc] ;  /* 0x00000c0001067983 */ /* 0x000ee80000300800 */
[----:B------:R-:W4:Y:S04]  /*116d0*/  LDL.LU R8, [R1+0x18] ;  /* 0x0000180001087983 */ /* 0x000f280000300800 */
[----:B------:R-:W5:Y:S04]  /*116e0*/  LDL.LU R252, [R1+0x4c] ;  /* 0x00004c0001fc7983 */ /* 0x000f680000300800 */
        /* <DEDUP_REMOVED lines=35> */
[----:B------:R-:W5:Y:S01]  /*11920*/  LDL.LU R232, [R1+0xdc] ;  /* 0x0000dc0001e87983 */ /* 0x000f620000300800 */
[----:B------:R-:W-:-:S03]  /*11930*/  LEA R2, P2, R4, UR6, 0x1 ;  /* 0x0000000604027c11 */ /* 0x000fc6000f8408ff */
[----:B------:R-:W5:Y:S04]  /*11940*/  LDL.LU R231, [R1+0xe0] ;  /* 0x0000e00001e77983 */ /* 0x000f680000300800 */
[----:B------:R-:W5:Y:S04]  /*11950*/  LDL.LU R233, [R1+0xe4] ;  /* 0x0000e40001e97983 */ /* 0x000f680000300800 */
[----:B------:R-:W5:Y:S04]  /*11960*/  LDL.LU R234, [R1+0xe8] ;  /* 0x0000e80001ea7983 */ /* 0x000f680000300800 */
[----:B------:R-:W5:Y:S01]  /*11970*/  LDL.LU R235, [R1+0xec] ;  /* 0x0000ec0001eb7983 */ /* 0x000f620000300800 */
[----:B------:R-:W-:-:S03]  /*11980*/  LEA.HI.X R3, R4, UR7, R3, 0x1, P2 ;  /* 0x0000000704037c11 */ /* 0x000fc600090f0c03 */
[----:B------:R-:W5:Y:S04]  /*11990*/  LDL.LU R236, [R1+0xf0] ;  /* 0x0000f00001ec7983 */ /* 0x000f680000300800 */
[----:B------:R-:W5:Y:S04]  /*119a0*/  LDL.LU R237, [R1+0xf4] ;  /* 0x0000f40001ed7983 */ /* 0x000f680000300800 */
[----:B------:R-:W5:Y:S04]  /*119b0*/  LDL.LU R238, [R1+0xf8] ;  /* 0x0000f80001ee7983 */ /* 0x000f680000300800 */
[----:B------:R-:W5:Y:S04]  /*119c0*/  LDL.LU R239, [R1+0xfc] ;  /* 0x0000fc0001ef7983 */ /* 0x000f680000300800 */
[----:B------:R-:W4:Y:S04]  /*119d0*/  LDL.LU R4, [R1+0x4] ;  /* 0x0000040001047983 */ /* 0x000f280000300800 */
[----:B------:R-:W5:Y:S01]  /*119e0*/  LDL.LU R5, [R1] ;  /* 0x0000000001057983 */ /* 0x000f620000300800 */
[----:B------:R-:W-:Y:S01]  /*119f0*/  ISETP.GT.AND P2, PT, R0, 0x1, P0 ;  /* 0x000000010000780c */ /* 0x000fe20000744270 */
[----:B------:R-:W-:-:S02]  /*11a00*/  USHF.L.U32 UR9, UR4, 0x1, URZ ;  /* 0x0000000104097899 */ /* 0x000fc4000800063f */
[----:B------:R-:W-:Y:S01]  /*11a10*/  USHF.L.U64.HI UR8, UR4, 0x1, UR5 ;  /* 0x0000000104087899 */ /* 0x000fe20008010205 */
[----:B--2---:R-:W-:Y:S01]  /*11a20*/  FMUL R7, R7, UR11 ;  /* 0x0000000b07077c20 */ /* 0x004fe20008400000 */
[----:B---3--:R-:W-:-:S04]  /*11a30*/  FMUL R6, R6, UR11 ;  /* 0x0000000b06067c20 */ /* 0x008fc80008400000 */
[----:B------:R-:W-:Y:S02]  /*11a40*/  F2FP.F16.F32.PACK_AB R7, RZ, R7 ;  /* 0x00000007ff07723e */ /* 0x000fe400000000ff */
[----:B------:R-:W-:Y:S01]  /*11a50*/  F2FP.F16.F32.PACK_AB R6, RZ, R6 ;  /* 0x00000006ff06723e */ /* 0x000fe200000000ff */
[----:B----4-:R-:W-:Y:S01]  /*11a60*/  FMUL R4, R4, UR11 ;  /* 0x0000000b04047c20 */ /* 0x010fe20008400000 */
[----:B-----5:R-:W-:-:S04]  /*11a70*/  FMUL R5, R5, UR11 ;  /* 0x0000000b05057c20 */ /* 0x020fc80008400000 */
[----:B------:R-:W-:Y:S02]  /*11a80*/  F2FP.F16.F32.PACK_AB R4, RZ, R4 ;  /* 0x00000004ff04723e */ /* 0x000fe400000000ff */
[----:B------:R-:W-:-:S03]  /*11a90*/  F2FP.F16.F32.PACK_AB R5, RZ, R5 ;  /* 0x00000005ff05723e */ /* 0x000fc600000000ff */
[----:B------:R1:W-:Y:S04]  /*11aa0*/  @P2 STG.E.U16 desc[UR20][R2.64+0x2], R4 ;  /* 0x0000020402002986 */ /* 0x0003e8000c101514 */
[----:B------:R2:W-:Y:S01]  /*11ab0*/  @P1 STG.E.U16 desc[UR20][R2.64], R5 ;  /* 0x0000000502001986 */ /* 0x0005e2000c101514 */
[----:B------:R-:W-:-:S04]  /*11ac0*/  ISETP.GT.AND P1, PT, R14, 0x8, PT ;  /* 0x000000080e00780c */ /* 0x000fc80003f24270 */
[----:B------:R-:W-:Y:S02]  /*11ad0*/  ISETP.GT.AND P2, PT, R0, RZ, P1 ;  /* 0x000000ff0000720c */ /* 0x000fe40000f44270 */
[----:B-1----:R-:W-:-:S04]  /*11ae0*/  IADD3 R4, P3, R2, UR9, RZ ;  /* 0x0000000902047c10 */ /* 0x002fc8000ff7e0ff */
[----:B--2---:R-:W-:-:S07]  /*11af0*/  IADD3.X R5, R3, UR8, RZ, P3, !PT ;  /* 0x0000000803057c10 */ /* 0x004fce0009ffe4ff */
[----:B------:R1:W-:Y:S01]  /*11b00*/  @P2 STG.E.U16 desc[UR20][R4.64], R7 ;  /* 0x0000000704002986 */ /* 0x0003e2000c101514 */
[----:B------:R-:W-:-:S03]  /*11b10*/  ISETP.GT.AND P2, PT, R0, 0x1, P1 ;  /* 0x000000010000780c */ /* 0x000fc60000f44270 */
[----:B-1----:R-:W2:Y:S10]  /*11b20*/  LDL.LU R7, [R1+0x14] ;  /* 0x0000140001077983 */ /* 0x002eb40000300800 */
[----:B------:R1:W-:Y:S04]  /*11b30*/  @P2 STG.E.U16 desc[UR20][R4.64+0x2], R6 ;  /* 0x0000020604002986 */ /* 0x0003e8000c101514 */
[----:B-1----:R-:W3:Y:S01]  /*11b40*/  LDL.LU R6, [R1+0x10] ;  /* 0x0000100001067983 */ /* 0x002ee20000300800 */
[----:B------:R-:W-:Y:S01]  /*11b50*/  ISETP.GT.AND P2, PT, R0, 0x8, P0 ;  /* 0x000000080000780c */ /* 0x000fe20000744270 */
[----:B------:R-:W-:Y:S01]  /*11b60*/  FMUL R8, R8, UR11 ;  /* 0x0000000b08087c20 */ /* 0x000fe20008400000 */
[----:B------:R-:W-:-:S02]  /*11b70*/  ISETP.GT.AND P3, PT, R0, 0x9, P0 ;  /* 0x000000090000780c */ /* 0x000fc40000764270 */
[----:B------:R-:W-:Y:S01]  /*11b80*/  ISETP.GT.AND P4, PT, R0, 0x8, P1 ;  /* 0x000000080000780c */ /* 0x000fe20000f84270 */
[----:B--2---:R-:W-:-:S05]  /*11b90*/  FMUL R7, R7, UR11 ;  /* 0x0000000b07077c20 */ /* 0x004fca0008400000 */
[----:B------:R-:W-:Y:S01]  /*11ba0*/  F2FP.F16.F32.PACK_AB R7, RZ, R7 ;  /* 0x00000007ff07723e */ /* 0x000fe200000000ff */
[----:B---3--:R-:W-:-:S05]  /*11bb0*/  FMUL R6, R6, UR11 ;  /* 0x0000000b06067c20 */ /* 0x008fca0008400000 */
[----:B------:R-:W-:-:S04]  /*11bc0*/  F2FP.F16.F32.PACK_AB R6, RZ, R6 ;  /* 0x00000006ff06723e */ /* 0x000fc800000000ff */
[----:B------:R-:W-:Y:S02]  /*11bd0*/  PRMT R9, R6, 0x7610, R9 ;  /* 0x0000761006097816 */ /* 0x000fe40000000009 */
[----:B------:R-:W-:Y:S01]  /*11be0*/  F2FP.F16.F32.PACK_AB R6, RZ, R8 ;  /* 0x00000008ff06723e */ /* 0x000fe200000000ff */
[----:B------:R1:W-:Y:S04]  /*11bf0*/  @P3 STG.E.U16 desc[UR20][R2.64+0x12], R7 ;  /* 0x0000120702003986 */ /* 0x0003e8000c101514 */
[----:B------:R-:W2:Y:S04]  /*11c00*/  LDL.LU R8, [R1+0x28] ;  /* 0x0000280001087983 */ /* 0x000ea80000300800 */
[----:B------:R-:W-:Y:S04]  /*11c10*/  @P2 STG.E.U16 desc[UR20][R2.64+0x10], R9 ;  /* 0x0000100902002986 */ /* 0x000fe8000c101514 */
[----:B-1----:R-:W3:Y:S04]  /*11c20*/  LDL.LU R7, [R1+0x24] ;  /* 0x0000240001077983 */ /* 0x002ee80000300800 */
[----:B------:R1:W-:Y:S04]  /*11c30*/  @P4 STG.E.U16 desc[UR20][R4.64+0x10], R6 ;  /* 0x0000100604004986 */ /* 0x0003e8000c101514 */
[----:B-1----:R-:W4:Y:S01]  /*11c40*/  LDL.LU R6, [R1+0x1c] ;  /* 0x00001c0001067983 */ /* 0x002f220000300800 */
[----:B------:R-:W-:Y:S01]  /*11c50*/  ISETP.GT.AND P2, PT, R0, 0x9, P1 ;  /* 0x000000090000780c */ /* 0x000fe20000f44270 */
[----:B----4-:R-:W-:-:S05]  /*11c60*/  FMUL R6, R6, UR11 ;  /* 0x0000000b06067c20 */ /* 0x010fca0008400000 */
[----:B------:R-:W-:-:S07]  /*11c70*/  F2FP.F16.F32.PACK_AB R6, RZ, R6 ;  /* 0x00000006ff06723e */ /* 0x000fce00000000ff */
[----:B------:R1:W-:Y:S04]  /*11c80*/  @P2 STG.E.U16 desc[UR20][R4.64+0x12], R6 ;  /* 0x0000120604002986 */ /* 0x0003e8000c101514 */
[----:B-1----:R-:W4:Y:S01]  /*11c90*/  LDL.LU R6, [R1+0x20] ;  /* 0x0000200001067983 */ /* 0x002f220000300800 */
[----:B--2---:R-:W-:Y:S01]  /*11ca0*/  FMUL R8, R8, UR11 ;  /* 0x0000000b08087c20 */ /* 0x004fe20008400000 */
[C---:B------:R-:W-:Y:S01]  /*11cb0*/  ISETP.GT.AND P2, PT, R0.reuse, 0x10, P0 ;  /* 0x000000100000780c */ /* 0x040fe20000744270 */
[----:B---3--:R-:W-:Y:S01]  /*11cc0*/  FMUL R7, R7, UR11 ;  /* 0x0000000b07077c20 */ /* 0x008fe20008400000 */
[C---:B------:R-:W-:Y:S02]  /*11cd0*/  ISETP.GT.AND P3, PT, R0.reuse, 0x11, P0 ;  /* 0x000000110000780c */ /* 0x040fe40000764270 */
[----:B------:R-:W-:-:S02]  /*11ce0*/  ISETP.GT.AND P4, PT, R0, 0x10, P1 ;  /* 0x000000100000780c */ /* 0x000fc40000f84270 */
[----:B------:R-:W-:Y:S01]  /*11cf0*/  F2FP.F16.F32.PACK_AB R7, RZ, R7 ;  /* 0x00000007ff07723e */ /* 0x000fe200000000ff */
[----:B----4-:R-:W-:-:S05]  /*11d00*/  FMUL R6, R6, UR11 ;  /* 0x0000000b06067c20 */ /* 0x010fca0008400000 */
[----:B------:R-:W-:-:S04]  /*11d10*/  F2FP.F16.F32.PACK_AB R6, RZ, R6 ;  /* 0x00000006ff06723e */ /* 0x000fc800000000ff */
[----:B------:R-:W-:Y:S02]  /*11d20*/  PRMT R9, R6, 0x7610, R9 ;  /* 0x0000761006097816 */ /* 0x000fe40000000009 */
[----:B------:R-:W-:Y:S02]  /*11d30*/  F2FP.F16.F32.PACK_AB R6, RZ, R8 ;  /* 0x00000008ff06723e */ /* 0x000fe400000000ff */
[----:B------:R-:W2:Y:S04]  /*11d40*/  LDL.LU R8, [R1+0x2c] ;  /* 0x00002c0001087983 */ /* 0x000ea80000300800 */
[----:B------:R1:W-:Y:S01]  /*11d50*/  @P2 STG.E.U16 desc[UR20][R2.64+0x20], R9 ;  /* 0x0000200902002986 */ /* 0x0003e2000c101514 */
[----:B------:R-:W-:-:S03]  /*11d60*/  ISETP.GT.AND P2, PT, R0, 0x11, P1 ;  /* 0x000000110000780c */ /* 0x000fc60000f44270 */
[----:B------:R-:W-:Y:S04]  /*11d70*/  @P3 STG.E.U16 desc[UR20][R2.64+0x22], R7 ;  /* 0x0000220702003986 */ /* 0x000fe8000c101514 */
[----:B------:R3:W-:Y:S04]  /*11d80*/  @P4 STG.E.U16 desc[UR20][R4.64+0x20], R6 ;  /* 0x0000200604004986 */ /* 0x0007e8000c101514 */
[----:B-1----:R-:W4:Y:S01]  /*11d90*/  LDL.LU R9, [R1+0x34] ;  /* 0x0000340001097983 */ /* 0x002f220000300800 */
[----:B--2---:R-:W-:-:S05]  /*11da0*/  FMUL R8, R8, UR11 ;  /* 0x0000000b08087c20 */ /* 0x004fca0008400000 */
[----:B------:R-:W-:-:S04]  /*11db0*/  F2FP.F16.F32.PACK_AB R8, RZ, R8 ;  /* 0x00000008ff08723e */ /* 0x000fc800000000ff */
[----:B---3--:R-:W-:Y:S02]  /*11dc0*/  PRMT R6, R8, 0x7610, R6 ;  /* 0x0000761008067816 */ /* 0x008fe40000000006 */
[----:B------:R-:W2:Y:S04]  /*11dd0*/  LDL.LU R8, [R1+0x30] ;  /* 0x0000300001087983 */ /* 0x000ea80000300800 */
[----:B------:R1:W-:Y:S04]  /*11de0*/  @P2 STG.E.U16 desc[UR20][R4.64+0x22], R6 ;  /* 0x0000220604002986 */ /* 0x0003e8000c101514 */
[----:B-1----:R-:W3:Y:S01]  /*11df0*/  LDL.LU R6, [R1+0x3c] ;  /* 0x00003c0001067983 */ /* 0x002ee20000300800 */
[----:B------:R-:W-:Y:S01]  /*11e00*/  ISETP.GT.AND P2, PT, R0, 0x18, P0 ;  /* 0x000000180000780c */ /* 0x000fe20000744270 */
[----:B----4-:R-:W-:Y:S01]  /*11e10*/  FMUL R9, R9, UR11 ;  /* 0x0000000b09097c20 */ /* 0x010fe20008400000 */
[----:B--2---:R-:W-:-:S05]  /*11e20*/  FMUL R8, R8, UR11 ;  /* 0x0000000b08087c20 */ /* 0x004fca0008400000 */
[----:B------:R-:W-:Y:S02]  /*11e30*/  F2FP.F16.F32.PACK_AB R7, RZ, R8 ;  /* 0x00000008ff07723e */ /* 0x000fe400000000ff */
[----:B------:R-:W-:Y:S02]  /*11e40*/  F2FP.F16.F32.PACK_AB R8, RZ, R9 ;  /* 0x00000009ff08723e */ /* 0x000fe400000000ff */
[----:B------:R-:W2:Y:S01]  /*11e50*/  LDL.LU R9, [R1+0x38] ;  /* 0x0000380001097983 */ /* 0x000ea20000300800 */
[C---:B------:R-:W-:Y:S02]  /*11e60*/  ISETP.GT.AND P3, PT, R0.reuse, 0x19, P0 ;  /* 0x000000190000780c */ /* 0x040fe40000764270 */
[----:B------:R-:W-:Y:S01]  /*11e70*/  ISETP.GT.AND P4, PT, R0, 0x18, P1 ;  /* 0x000000180000780c */ /* 0x000fe20000f84270 */
[----:B------:R1:W-:Y:S01]  /*11e80*/  @P2 STG.E.U16 desc[UR20][R2.64+0x30], R7 ;  /* 0x0000300702002986 */ /* 0x0003e2000c101514 */
[----:B---3--:R-:W-:-:S05]  /*11e90*/  FMUL R6, R6, UR11 ;  /* 0x0000000b06067c20 */ /* 0x008fca0008400000 */
[----:B------:R-:W-:Y:S01]  /*11ea0*/  F2FP.F16.F32.PACK_AB R6, RZ, R6 ;  /* 0x00000006ff06723e */ /* 0x000fe200000000ff */
[----:B-1----:R-:W3:Y:S03]  /*11eb0*/  LDL.LU R7, [R1+0x44] ;  /* 0x0000440001077983 */ /* 0x002ee60000300800 */
[----:B------:R-:W-:Y:S02]  /*11ec0*/  PRMT R10, R6, 0x7610, R10 ;  /* 0x00007610060a7816 */ /* 0x000fe4000000000a */
[----:B------:R-:W4:Y:S04]  /*11ed0*/  LDL.LU R6, [R1+0x40] ;  /* 0x0000400001067983 */ /* 0x000f280000300800 */
[----:B------:R1:W-:Y:S01]  /*11ee0*/  @P3 STG.E.U16 desc[UR20][R2.64+0x32], R8 ;  /* 0x0000320802003986 */ /* 0x0003e2000c101514 */
[----:B------:R-:W-:-:S02]  /*11ef0*/  ISETP.GT.AND P2, PT, R0, 0x19, P1 ;  /* 0x000000190000780c */ /* 0x000fc40000f44270 */
[----:B------:R-:W-:Y:S01]  /*11f00*/  ISETP.GT.AND P5, PT, R0, 0x30, P1 ;  /* 0x000000300000780c */ /* 0x000fe20000fa4270 */
[----:B------:R-:W-:Y:S01]  /*11f10*/  FMUL R12, R12, UR11 ;  /* 0x0000000b0c0c7c20 */ /* 0x000fe20008400000 */
        /* <DEDUP_REMOVED lines=31> */
[----:B------:R-:W-:-:S02]  /*12110*/  USHF.L.U32 UR6, UR14, 0x6, URZ ;  /* 0x000000060e067899 */ /* 0x000fc4000800063f */
[----:B------:R-:W-:Y:S01]  /*12120*/  USHF.L.U64.HI UR7, UR14, 0x6, UR15 ;  /* 0x000000060e077899 */ /* 0x000fe2000801020f */
[----:B------:R-:W-:Y:S01]  /*12130*/  FMUL R152, R152, UR11 ;  /* 0x0000000b98987c20 */ /* 0x000fe20008400000 */
[----:B------:R-:W-:Y:S01]  /*12140*/  FMUL R153, R153, UR11 ;  /* 0x0000000b99997c20 */ /* 0x000fe20008400000 */
[----:B------:R-:W-:Y:S01]  /*12150*/  FMUL R154, R154, UR11 ;  /* 0x0000000b9a9a7c20 */ /* 0x000fe20008400000 */
[----:B------:R-:W-:Y:S01]  /*12160*/  FMUL R155, R155, UR11 ;  /* 0x0000000b9b9b7c20 */ /* 0x000fe20008400000 */
[----:B--2---:R-:W-:-:S05]  /*12170*/  FMUL R9, R9, UR11 ;  /* 0x0000000b09097c20 */ /* 0x004fca0008400000 */
[----:B------:R-:W-:Y:S01]  /*12180*/  F2FP.F16.F32.PACK_AB R9, RZ, R9 ;  /* 0x00000009ff09723e */ /* 0x000fe200000000ff */
[----:B----4-:R-:W-:-:S05]  /*12190*/  FMUL R6, R6, UR11 ;  /* 0x0000000b06067c20 */ /* 0x010fca0008400000 */
[----:B-1----:R-:W-:Y:S02]  /*121a0*/  F2FP.F16.F32.PACK_AB R8, RZ, R6 ;  /* 0x00000006ff08723e */ /* 0x002fe400000000ff */
[----:B------:R-:W2:Y:S04]  /*121b0*/  LDL.LU R6, [R1+0x48] ;  /* 0x0000480001067983 */ /* 0x000ea80000300800 */
[----:B------:R1:W-:Y:S04]  /*121c0*/  @P4 STG.E.U16 desc[UR20][R4.64+0x30], R9 ;  /* 0x0000300904004986 */ /* 0x0003e8000c101514 */
[----:B------:R-:W-:Y:S01]  /*121d0*/  @P2 STG.E.U16 desc[UR20][R4.64+0x32], R10 ;  /* 0x0000320a04002986 */ /* 0x000fe2000c101514 */
[C---:B------:R-:W-:Y:S01]  /*121e0*/  ISETP.GT.AND P2, PT, R0.reuse, 0x20, P0 ;  /* 0x000000200000780c */ /* 0x040fe20000744270 */
[----:B---3--:R-:W-:Y:S01]  /*121f0*/  FMUL R7, R7, UR11 ;  /* 0x0000000b07077c20 */ /* 0x008fe20008400000 */
[----:B------:R-:W-:-:S02]  /*12200*/  ISETP.GT.AND P3, PT, R0, 0x21, P0 ;  /* 0x000000210000780c */ /* 0x000fc40000764270 */
[----:B------:R-:W-:Y:S02]  /*12210*/  ISETP.GT.AND P4, PT, R0, 0x20, P1 ;  /* 0x000000200000780c */ /* 0x000fe40000f84270 */
[----:B------:R-:W-:-:S07]  /*12220*/  F2FP.F16.F32.PACK_AB R7, RZ, R7 ;  /* 0x00000007ff07723e */ /* 0x000fce00000000ff */
[----:B------:R3:W-:Y:S01]  /*12230*/  @P2 STG.E.U16 desc[UR20][R2.64+0x40], R8 ;  /* 0x0000400802002986 */ /* 0x0007e2000c101514 */
[----:B------:R-:W-:Y:S02]  /*12240*/  ISETP.GT.AND P2, PT, R0, 0x21, P1 ;  /* 0x000000210000780c */ /* 0x000fe40000f44270 */
[----:B-1----:R-:W-:Y:S01]  /*12250*/  PRMT R9, R7, 0x7610, R9 ;  /* 0x0000761007097816 */ /* 0x002fe20000000009 */
[----:B------:R-:W-:-:S04]  /*12260*/  FMUL R7, R250, UR11 ;  /* 0x0000000bfa077c20 */ /* 0x000fc80008400000 */
[----:B------:R1:W-:Y:S01]  /*12270*/  @P3 STG.E.U16 desc[UR20][R2.64+0x42], R9 ;  /* 0x0000420902003986 */ /* 0x0003e2000c101514 */
[----:B------:R-:W-:Y:S01]  /*12280*/  ISETP.GT.AND P3, PT, R0, 0x29, P0 ;  /* 0x000000290000780c */ /* 0x000fe20000764270 */
[----:B---3--:R-:W-:Y:S01]  /*12290*/  FMUL R8, R249, UR11 ;  /* 0x0000000bf9087c20 */ /* 0x008fe20008400000 */
[----:B------:R-:W-:-:S04]  /*122a0*/  F2FP.F16.F32.PACK_AB R7, RZ, R7 ;  /* 0x00000007ff07723e */ /* 0x000fc800000000ff */
[----:B------:R-:W-:Y:S02]  /*122b0*/  F2FP.F16.F32.PACK_AB R8, RZ, R8 ;  /* 0x00000008ff08723e */ /* 0x000fe400000000ff */
[----:B------:R-:W-:Y:S02]  /*122c0*/  PRMT R15, R7, 0x7610, R15 ;  /* 0x00007610070f7816 */ /* 0x000fe4000000000f */
[----:B------:R-:W-:Y:S01]  /*122d0*/  PRMT R17, R8, 0x7610, R17 ;  /* 0x0000761008117816 */ /* 0x000fe20000000011 */
[----:B------:R-:W-:Y:S01]  /*122e0*/  FMUL R7, R247, UR11 ;  /* 0x0000000bf7077c20 */ /* 0x000fe20008400000 */
[----:B------:R-:W-:-:S04]  /*122f0*/  FMUL R8, R246, UR11 ;  /* 0x0000000bf6087c20 */ /* 0x000fc80008400000 */
[----:B------:R-:W-:Y:S02]  /*12300*/  F2FP.F16.F32.PACK_AB R7, RZ, R7 ;  /* 0x00000007ff07723e */ /* 0x000fe400000000ff */
[----:B------:R-:W-:Y:S01]  /*12310*/  F2FP.F16.F32.PACK_AB R8, RZ, R8 ;  /* 0x00000008ff08723e */ /* 0x000fe200000000ff */
[----:B-1----:R-:W-:Y:S01]  /*12320*/  FMUL R9, R245, UR11 ;  /* 0x0000000bf5097c20 */ /* 0x002fe20008400000 */
[----:B------:R-:W-:-:S04]  /*12330*/  F2FP.F16.F32.PACK_AB R12, RZ, R12 ;  /* 0x0000000cff0c723e */ /* 0x000fc800000000ff */
[----:B------:R-:W-:Y:S02]  /*12340*/  F2FP.F16.F32.PACK_AB R9, RZ, R9 ;  /* 0x00000009ff09723e */ /* 0x000fe400000000ff */
[----:B------:R-:W-:Y:S02]  /*12350*/  F2FP.F16.F32.PACK_AB R16, RZ, R16 ;  /* 0x00000010ff10723e */ /* 0x000fe400000000ff */
[----:B------:R-:W-:Y:S02]  /*12360*/  F2FP.F16.F32.PACK_AB R18, RZ, R18 ;  /* 0x00000012ff12723e */ /* 0x000fe400000000ff */
[----:B------:R-:W-:Y:S02]  /*12370*/  F2FP.F16.F32.PACK_AB R20, RZ, R20 ;  /* 0x00000014ff14723e */ /* 0x000fe400000000ff */
[----:B------:R-:W-:Y:S02]  /*12380*/  F2FP.F16.F32.PACK_AB R19, RZ, R19 ;  /* 0x00000013ff13723e */ /* 0x000fe400000000ff */
[----:B------:R-:W-:-:S02]  /*12390*/  F2FP.F16.F32.PACK_AB R21, RZ, R21 ;  /* 0x00000015ff15723e */ /* 0x000fc400000000ff */
        /* <DEDUP_REMOVED lines=25> */
[----:B------:R-:W-:Y:S01]  /*12530*/  F2FP.F16.F32.PACK_AB R239, RZ, R239 ;  /* 0x000000efffef723e */ /* 0x000fe200000000ff */
[----:B--2---:R-:W-:-:S05]  /*12540*/  FMUL R6, R6, UR11 ;  /* 0x0000000b06067c20 */ /* 0x004fca0008400000 */
[----:B------:R-:W-:-:S04]  /*12550*/  F2FP.F16.F32.PACK_AB R6, RZ, R6 ;  /* 0x00000006ff06723e */ /* 0x000fc800000000ff */
[----:B------:R-:W-:Y:S01]  /*12560*/  PRMT R10, R6, 0x7610, R10 ;  /* 0x00007610060a7816 */ /* 0x000fe2000000000a */
[----:B------:R-:W-:-:S05]  /*12570*/  FMUL R6, R252, UR11 ;  /* 0x0000000bfc067c20 */ /* 0x000fca0008400000 */
[----:B------:R-:W-:-:S04]  /*12580*/  F2FP.F16.F32.PACK_AB R6, RZ, R6 ;  /* 0x00000006ff06723e */ /* 0x000fc800000000ff */
[----:B------:R-:W-:Y:S01]  /*12590*/  PRMT R11, R6, 0x7610, R11 ;  /* 0x00007610060b7816 */ /* 0x000fe2000000000b */
[----:B------:R1:W-:Y:S01]  /*125a0*/  @P4 STG.E.U16 desc[UR20][R4.64+0x40], R10 ;  /* 0x0000400a04004986 */ /* 0x0003e2000c101514 */
[----:B------:R-:W-:-:S03]  /*125b0*/  FMUL R6, R251, UR11 ;  /* 0x0000000bfb067c20 */ /* 0x000fc60008400000 */
[----:B------:R2:W-:Y:S01]  /*125c0*/  @P2 STG.E.U16 desc[UR20][R4.64+0x42], R11 ;  /* 0x0000420b04002986 */ /* 0x0005e2000c101514 */
[C---:B------:R-:W-:Y:S02]  /*125d0*/  ISETP.GT.AND P2, PT, R0.reuse, 0x28, P0 ;  /* 0x000000280000780c */ /* 0x040fe40000744270 */
[----:B------:R-:W-:Y:S02]  /*125e0*/  ISETP.GT.AND P4, PT, R0, 0x28, P1 ;  /* 0x000000280000780c */ /* 0x000fe40000f84270 */
[----:B------:R-:W-:-:S04]  /*125f0*/  F2FP.F16.F32.PACK_AB R6, RZ, R6 ;  /* 0x00000006ff06723e */ /* 0x000fc800000000ff */
[----:B------:R-:W-:Y:S01]  /*12600*/  PRMT R13, R6, 0x7610, R13 ;  /* 0x00007610060d7816 */ /* 0x000fe2000000000d */
[----:B------:R-:W-:Y:S01]  /*12610*/  @P3 STG.E.U16 desc[UR20][R2.64+0x52], R15 ;  /* 0x0000520f02003986 */ /* 0x000fe2000c101514 */
[----:B------:R-:W-:-:S03]  /*12620*/  ISETP.GT.AND P3, PT, R0, 0x30, P0 ;  /* 0x000000300000780c */ /* 0x000fc60000764270 */
[----:B------:R3:W-:Y:S01]  /*12630*/  @P2 STG.E.U16 desc[UR20][R2.64+0x50], R13 ;  /* 0x0000500d02002986 */ /* 0x0007e2000c101514 */
[----:B------:R-:W-:Y:S01]  /*12640*/  ISETP.GT.AND P2, PT, R0, 0x29, P1 ;  /* 0x000000290000780c */ /* 0x000fe20000f44270 */
[----:B------:R-:W-:Y:S02]  /*12650*/  FMUL R6, R248, UR11 ;  /* 0x0000000bf8067c20 */ /* 0x000fe40008400000 */
[----:B------:R4:W-:Y:S01]  /*12660*/  @P4 STG.E.U16 desc[UR20][R4.64+0x50], R17 ;  /* 0x0000501104004986 */ /* 0x0009e2000c101514 */
[----:B------:R-:W-:Y:S02]  /*12670*/  ISETP.GT.AND P4, PT, R0, 0x31, P0 ;  /* 0x000000310000780c */ /* 0x000fe40000784270 */
[----:B------:R-:W-:Y:S01]  /*12680*/  F2FP.F16.F32.PACK_AB R6, RZ, R6 ;  /* 0x00000006ff06723e */ /* 0x000fe200000000ff */
[----:B-1----:R-:W-:Y:S01]  /*12690*/  FMUL R10, R244, UR11 ;  /* 0x0000000bf40a7c20 */ /* 0x002fe20008400000 */
[----:B--2---:R-:W-:-:S05]  /*126a0*/  FMUL R11, R243, UR11 ;  /* 0x0000000bf30b7c20 */ /* 0x004fca0008400000 */
[----:B------:R-:W-:Y:S01]  /*126b0*/  @P2 STG.E.U16 desc[UR20][R4.64+0x52], R6 ;  /* 0x0000520604002986 */ /* 0x000fe2000c101514 */
[----:B------:R-:W-:-:S03]  /*126c0*/  ISETP.GT.AND P2, PT, R0, 0x31, P1 ;  /* 0x000000310000780c */ /* 0x000fc60000f44270 */
[----:B------:R-:W-:Y:S01]  /*126d0*/  @P3 STG.E.U16 desc[UR20][R2.64+0x60], R7 ;  /* 0x0000600702003986 */ /* 0x000fe2000c101514 */
[----:B------:R-:W-:-:S03]  /*126e0*/  ISETP.GT.AND P3, PT, R0, 0x38, P0 ;  /* 0x000000380000780c */ /* 0x000fc60000764270 */
[----:B------:R-:W-:Y:S01]  /*126f0*/  @P4 STG.E.U16 desc[UR20][R2.64+0x62], R8 ;  /* 0x0000620802004986 */ /* 0x000fe2000c101514 */
[C---:B------:R-:W-:Y:S02]  /*12700*/  ISETP.GT.AND P4, PT, R0.reuse, 0x39, P0 ;  /* 0x000000390000780c */ /* 0x040fe40000784270 */
[----:B------:R-:W-:Y:S02]  /*12710*/  F2FP.F16.F32.PACK_AB R10, RZ, R10 ;  /* 0x0000000aff0a723e */ /* 0x000fe400000000ff */
[----:B------:R-:W-:Y:S01]  /*12720*/  F2FP.F16.F32.PACK_AB R11, RZ, R11 ;  /* 0x0000000bff0b723e */ /* 0x000fe200000000ff */
[----:B------:R-:W-:Y:S01]  /*12730*/  @P5 STG.E.U16 desc[UR20][R4.64+0x60], R9 ;  /* 0x0000600904005986 */ /* 0x000fe2000c101514 */
[----:B------:R-:W-:-:S03]  /*12740*/  ISETP.GT.AND P5, PT, R0, 0x38, P1 ;  /* 0x000000380000780c */ /* 0x000fc60000fa4270 */
[----:B------:R-:W-:Y:S01]  /*12750*/  @P2 STG.E.U16 desc[UR20][R4.64+0x62], R10 ;  /* 0x0000620a04002986 */ /* 0x000fe2000c101514 */
[----:B------:R-:W-:Y:S01]  /*12760*/  ISETP.GT.AND P2, PT, R0, 0x39, P1 ;  /* 0x000000390000780c */ /* 0x000fe20000f44270 */
[----:B---3--:R-:W-:Y:S02]  /*12770*/  FMUL R13, R242, UR11 ;  /* 0x0000000bf20d7c20 */ /* 0x008fe40008400000 */
[----:B------:R-:W-:Y:S01]  /*12780*/  @P3 STG.E.U16 desc[UR20][R2.64+0x70], R11 ;  /* 0x0000700b02003986 */ /* 0x000fe2000c101514 */
[C---:B------:R-:W-:Y:S01]  /*12790*/  ISETP.GT.AND P3, PT, R0.reuse, 0x40, P0 ;  /* 0x000000400000780c */ /* 0x040fe20000764270 */
[----:B------:R-:W-:Y:S02]  /*127a0*/  FMUL R15, R241, UR11 ;  /* 0x0000000bf10f7c20 */ /* 0x000fe40008400000 */
[----:B------:R-:W-:Y:S01]  /*127b0*/  @P4 STG.E.U16 desc[UR20][R2.64+0x72], R12 ;  /* 0x0000720c02004986 */ /* 0x000fe2000c101514 */
[----:B------:R-:W-:Y:S02]  /*127c0*/  ISETP.GT.AND P4, PT, R0, 0x41, P0 ;  /* 0x000000410000780c */ /* 0x000fe40000784270 */
[----:B------:R-:W-:-:S02]  /*127d0*/  F2FP.F16.F32.PACK_AB R13, RZ, R13 ;  /* 0x0000000dff0d723e */ /* 0x000fc400000000ff */
[----:B------:R-:W-:-:S03]  /*127e0*/  F2FP.F16.F32.PACK_AB R15, RZ, R15 ;  /* 0x0000000fff0f723e */ /* 0x000fc600000000ff */
[----:B------:R-:W-:Y:S01]  /*127f0*/  @P5 STG.E.U16 desc[UR20][R4.64+0x70], R13 ;  /* 0x0000700d04005986 */ /* 0x000fe2000c101514 */
[----:B------:R-:W-:-:S03]  /*12800*/  ISETP.GT.AND P5, PT, R0, 0x40, P1 ;  /* 0x000000400000780c */ /* 0x000fc60000fa4270 */
[----:B------:R-:W-:Y:S01]  /*12810*/  @P2 STG.E.U16 desc[UR20][R4.64+0x72], R15 ;  /* 0x0000720f04002986 */ /* 0x000fe2000c101514 */
[----:B------:R-:W-:Y:S01]  /*12820*/  ISETP.GT.AND P2, PT, R0, 0x41, P1 ;  /* 0x000000410000780c */ /* 0x000fe20000f44270 */
[----:B----4-:R-:W-:Y:S02]  /*12830*/  FMUL R17, R240, UR11 ;  /* 0x0000000bf0117c20 */ /* 0x010fe40008400000 */
[----:B------:R-:W-:Y:S01]  /*12840*/  @P3 STG.E.U16 desc[UR20][R2.64+0x80], R16 ;  /* 0x0000801002003986 */ /* 0x000fe2000c101514 */
[----:B------:R-:W-:-:S03]  /*12850*/  ISETP.GT.AND P3, PT, R0, 0x48, P0 ;  /* 0x000000480000780c */ /* 0x000fc60000764270 */
[----:B------:R-:W-:Y:S01]  /*12860*/  @P4 STG.E.U16 desc[UR20][R2.64+0x82], R18 ;  /* 0x0000821202004986 */ /* 0x000fe2000c101514 */
[----:B------:R-:W-:Y:S02]  /*12870*/  ISETP.GT.AND P4, PT, R0, 0x49, P0 ;  /* 0x000000490000780c */ /* 0x000fe40000784270 */
[----:B------:R-:W-:-:S05]  /*12880*/  F2FP.F16.F32.PACK_AB R17, RZ, R17 ;  /* 0x00000011ff11723e */ /* 0x000fca00000000ff */
[----:B------:R-:W-:Y:S01]  /*12890*/  @P5 STG.E.U16 desc[UR20][R4.64+0x80], R17 ;  /* 0x0000801104005986 */ /* 0x000fe2000c101514 */
[----:B------:R-:W-:-:S03]  /*128a0*/  ISETP.GT.AND P5, PT, R0, 0x48, P1 ;  /* 0x000000480000780c */ /* 0x000fc60000fa4270 */
        /* <DEDUP_REMOVED lines=43> */
[C---:B------:R-:W-:Y:S02]  /*12b60*/  ISETP.GT.AND P3, PT, R0.reuse, 0x78, P0 ;  /* 0x000000780000780c */ /* 0x040fe40000764270 */
[C---:B------:R-:W-:Y:S01]  /*12b70*/  ISETP.GT.AND P0, PT, R0.reuse, 0x79, P0 ;  /* 0x000000790000780c */ /* 0x040fe20000704270 */
[----:B------:R-:W-:Y:S01]  /*12b80*/  @P4 STG.E.U16 desc[UR20][R2.64+0xe2], R233 ;  /* 0x0000e2e902004986 */ /* 0x000fe2000c101514 */
[C---:B------:R-:W-:Y:S02]  /*12b90*/  ISETP.GT.AND P4, PT, R0.reuse, 0x78, P1 ;  /* 0x000000780000780c */ /* 0x040fe40000f84270 */
[----:B------:R-:W-:Y:S01]  /*12ba0*/  ISETP.GT.AND P1, PT, R0, 0x79, P1 ;  /* 0x000000790000780c */ /* 0x000fe20000f24270 */
[----:B------:R-:W-:Y:S01]  /*12bb0*/  @P5 STG.E.U16 desc[UR20][R4.64+0xe0], R234 ;  /* 0x0000e0ea04005986 */ /* 0x000fe2000c101514 */
[----:B------:R-:W-:-:S03]  /*12bc0*/  USHF.L.U32 UR10, UR6, 0x1, URZ ;  /* 0x00000001060a7899 */ /* 0x000fc6000800063f */
[----:B------:R-:W-:Y:S04]  /*12bd0*/  @P2 STG.E.U16 desc[UR20][R4.64+0xe2], R235 ;  /* 0x0000e2eb04002986 */ /* 0x000fe8000c101514 */
[----:B------:R-:W-:Y:S04]  /*12be0*/  @P3 STG.E.U16 desc[UR20][R2.64+0xf0], R236 ;  /* 0x0000f0ec02003986 */ /* 0x000fe8000c101514 */
[----:B------:R-:W-:Y:S01]  /*12bf0*/  @P0 STG.E.U16 desc[UR20][R2.64+0xf2], R237 ;  /* 0x0000f2ed02000986 */ /* 0x000fe2000c101514 */
[----:B------:R-:W-:-:S03]  /*12c00*/  ISETP.GT.AND P0, PT, R14, 0x48, PT ;  /* 0x000000480e00780c */ /* 0x000fc60003f04270 */
[----:B------:R-:W-:Y:S01]  /*12c10*/  @P4 STG.E.U16 desc[UR20][R4.64+0xf0], R238 ;  /* 0x0000f0ee04004986 */ /* 0x000fe2000c101514 */
[----:B------:R-:W-:-:S03]  /*12c20*/  USHF.L.U64.HI UR6, UR6, 0x1, UR7 ;  /* 0x0000000106067899 */ /* 0x000fc60008010207 */
[----:B------:R1:W-:Y:S01]  /*12c30*/  @P1 STG.E.U16 desc[UR20][R4.64+0xf2], R239 ;  /* 0x0000f2ef04001986 */ /* 0x0003e2000c101514 */
[----:B------:R-:W-:Y:S02]  /*12c40*/  ISETP.GT.AND P1, PT, R14, 0x40, PT ;  /* 0x000000400e00780c */ /* 0x000fe40003f24270 */
[C---:B------:R-:W-:Y:S02]  /*12c50*/  ISETP.GT.AND P3, PT, R0.reuse, RZ, P0 ;  /* 0x000000ff0000720c */ /* 0x040fe40000764270 */
[C---:B------:R-:W-:Y:S02]  /*12c60*/  ISETP.GT.AND P5, PT, R0.reuse, RZ, P1 ;  /* 0x000000ff0000720c */ /* 0x040fe40000fa4270 */
[----:B------:R-:W-:Y:S02]  /*12c70*/  ISETP.GT.AND P4, PT, R0, 0x1, P1 ;  /* 0x000000010000780c */ /* 0x000fe40000f84270 */
[----:B-1----:R-:W-:Y:S02]  /*12c80*/  IADD3 R4, P6, R2, UR10, RZ ;  /* 0x0000000a02047c10 */ /* 0x002fe4000ffde0ff */
[----:B------:R-:W-:-:S02]  /*12c90*/  ISETP.GT.AND P2, PT, R0, 0x1, P0 ;  /* 0x000000010000780c */ /* 0x000fc40000744270 */
[----:B------:R-:W-:Y:S02]  /*12ca0*/  IADD3.X R5, R3, UR6, RZ, P6, !PT ;  /* 0x0000000603057c10 */ /* 0x000fe4000b7fe4ff */
[----:B------:R-:W-:Y:S02]  /*12cb0*/  IADD3 R10, P6, R4, UR9, RZ ;  /* 0x00000009040a7c10 */ /* 0x000fe4000ffde0ff */
[----:B------:R-:W-:Y:S02]  /*12cc0*/  F2FP.F16.F32.PACK_AB R152, RZ, R152 ;  /* 0x00000098ff98723e */ /* 0x000fe400000000ff */
[----:B------:R-:W-:Y:S02]  /*12cd0*/  F2FP.F16.F32.PACK_AB R153, RZ, R153 ;  /* 0x00000099ff99723e */ /* 0x000fe400000000ff */
[----:B------:R-:W-:Y:S02]  /*12ce0*/  F2FP.F16.F32.PACK_AB R154, RZ, R154 ;  /* 0x0000009aff9a723e */ /* 0x000fe400000000ff */
[----:B------:R-:W-:Y:S01]  /*12cf0*/  IADD3.X R11, R5, UR8, RZ, P6, !PT ;  /* 0x00000008050b7c10 */ /* 0x000fe2000b7fe4ff */
[----:B------:R-:W-:Y:S01]  /*12d00*/  FMUL R6, R156, UR11 ;  /* 0x0000000b9c067c20 */ /* 0x000fe20008400000 */
[----:B------:R-:W-:Y:S01]  /*12d10*/  F2FP.F16.F32.PACK_AB R155, RZ, R155 ;  /* 0x0000009bff9b723e */ /* 0x000fe200000000ff */
[----:B------:R-:W-:Y:S01]  /*12d20*/  @P5 STG.E.U16 desc[UR20][R4.64], R152 ;  /* 0x0000009804005986 */ /* 0x000fe2000c101514 */
[----:B------:R-:W-:-:S03]  /*12d30*/  FMUL R7, R157, UR11 ;  /* 0x0000000b9d077c20 */ /* 0x000fc60008400000 */
[----:B------:R-:W-:Y:S01]  /*12d40*/  @P4 STG.E.U16 desc[UR20][R4.64+0x2], R153 ;  /* 0x0000029904004986 */ /* 0x000fe2000c101514 */
[----:B------:R-:W-:-:S03]  /*12d50*/  ISETP.GT.AND P4, PT, R0, 0x9, P1 ;  /* 0x000000090000780c */ /* 0x000fc60000f84270 */
[----:B------:R-:W-:Y:S01]  /*12d60*/  @P3 STG.E.U16 desc[UR20][R10.64], R154 ;  /* 0x0000009a0a003986 */ /* 0x000fe2000c101514 */
[C---:B------:R-:W-:Y:S01]  /*12d70*/  ISETP.GT.AND P3, PT, R0.reuse, 0x8, P1 ;  /* 0x000000080000780c */ /* 0x040fe20000f64270 */
[----:B------:R-:W-:Y:S01]  /*12d80*/  IMAD.U32 R9, RZ, RZ, UR9 ;  /* 0x00000009ff097e24 */ /* 0x000fe2000f8e00ff */
[----:B------:R-:W-:Y:S01]  /*12d90*/  F2FP.F16.F32.PACK_AB R6, RZ, R6 ;  /* 0x00000006ff06723e */ /* 0x000fe200000000ff */
[----:B------:R1:W-:Y:S01]  /*12da0*/  @P2 STG.E.U16 desc[UR20][R10.64+0x2], R155 ;  /* 0x0000029b0a002986 */ /* 0x0003e2000c101514 */
[----:B------:R-:W-:Y:S01]  /*12db0*/  ISETP.GT.AND P2, PT, R0, 0x8, P0 ;  /* 0x000000080000780c */ /* 0x000fe20000744270 */
[----:B------:R-:W-:Y:S01]  /*12dc0*/  FMUL R8, R158, UR11 ;  /* 0x0000000b9e087c20 */ /* 0x000fe20008400000 */
[----:B------:R-:W-:-:S04]  /*12dd0*/  F2FP.F16.F32.PACK_AB R7, RZ, R7 ;  /* 0x00000007ff07723e */ /* 0x000fc800000000ff */
[----:B------:R-:W-:Y:S02]  /*12de0*/  F2FP.F16.F32.PACK_AB R8, RZ, R8 ;  /* 0x00000008ff08723e */ /* 0x000fe400000000ff */
[----:B-1----:R-:W-:Y:S01]  /*12df0*/  PRMT R10, R6, 0x7610, R10 ;  /* 0x00007610060a7816 */ /* 0x002fe2000000000a */
[----:B------:R-:W-:Y:S01]  /*12e00*/  IMAD.U32 R11, RZ, RZ, UR8 ;  /* 0x00000008ff0b7e24 */ /* 0x000fe2000f8e00ff */
[----:B------:R-:W-:Y:S02]  /*12e10*/  IADD3 R6, P5, P6, R9, UR10, R2 ;  /* 0x0000000a09067c10 */ /* 0x000fe4000febe002 */
[----:B------:R-:W-:Y:S02]  /*12e20*/  PRMT R9, R7, 0x7610, R9 ;  /* 0x0000761007097816 */ /* 0x000fe40000000009 */
[----:B------:R-:W-:Y:S01]  /*12e30*/  IADD3.X R7, R11, UR6, R3, P5, P6 ;  /* 0x000000060b077c10 */ /* 0x000fe2000afec403 */
[----:B------:R-:W-:Y:S01]  /*12e40*/  @P3 STG.E.U16 desc[UR20][R4.64+0x10], R10 ;  /* 0x0000100a04003986 */ /* 0x000fe2000c101514 */
[----:B------:R-:W-:-:S03]  /*12e50*/  ISETP.GT.AND P3, PT, R0, 0x9, P0 ;  /* 0x000000090000780c */ /* 0x000fc60000764270 */
[----:B------:R-:W-:Y:S01]  /*12e60*/  @P4 STG.E.U16 desc[UR20][R4.64+0x12], R9 ;  /* 0x0000120904004986 */ /* 0x000fe2000c101514 */
[C---:B------:R-:W-:Y:S01]  /*12e70*/  ISETP.GT.AND P4, PT, R0.reuse, 0x10, P1 ;  /* 0x000000100000780c */ /* 0x040fe20000f84270 */
[----:B------:R-:W-:Y:S01]  /*12e80*/  FMUL R159, R159, UR11 ;  /* 0x0000000b9f9f7c20 */ /* 0x000fe20008400000 */
[C---:B------:R-:W-:Y:S01]  /*12e90*/  ISETP.GT.AND P5, PT, R0.reuse, 0x11, P1 ;  /* 0x000000110000780c */ /* 0x040fe20000fa4270 */
[----:B------:R-:W-:Y:S01]  /*12ea0*/  @P2 STG.E.U16 desc[UR20][R6.64+0x10], R8 ;  /* 0x0000100806002986 */ /* 0x000fe2000c101514 */
[----:B------:R-:W-:Y:S01]  /*12eb0*/  ISETP.GT.AND P2, PT, R0, 0x10, P0 ;  /* 0x000000100000780c */ /* 0x000fe20000744270 */
[----:B------:R-:W-:Y:S01]  /*12ec0*/  FMUL R160, R160, UR11 ;  /* 0x0000000ba0a07c20 */ /* 0x000fe20008400000 */
[----:B------:R-:W-:Y:S01]  /*12ed0*/  FMUL R161, R161, UR11 ;  /* 0x0000000ba1a17c20 */ /* 0x000fe20008400000 */
[----:B------:R-:W-:Y:S01]  /*12ee0*/  FMUL R162, R162, UR11 ;  /* 0x0000000ba2a27c20 */ /* 0x000fe20008400000 */
[----:B------:R-:W-:Y:S02]  /*12ef0*/  F2FP.F16.F32.PACK_AB R159, RZ, R159 ;  /* 0x0000009fff9f723e */ /* 0x000fe400000000ff */
[----:B------:R-:W-:-:S02]  /*12f00*/  F2FP.F16.F32.PACK_AB R160, RZ, R160 ;  /* 0x000000a0ffa0723e */ /* 0x000fc400000000ff */
[----:B------:R-:W-:Y:S02]  /*12f10*/  F2FP.F16.F32.PACK_AB R161, RZ, R161 ;  /* 0x000000a1ffa1723e */ /* 0x000fe400000000ff */
[----:B------:R-:W-:Y:S01]  /*12f20*/  F2FP.F16.F32.PACK_AB R162, RZ, R162 ;  /* 0x000000a2ffa2723e */ /* 0x000fe200000000ff */
[----:B------:R-:W-:Y:S01]  /*12f30*/  @P3 STG.E.U16 desc[UR20][R6.64+0x12], R159 ;  /* 0x0000129f06003986 */ /* 0x000fe2000c101514 */
[----:B------:R-:W-:-:S03]  /*12f40*/  ISETP.GT.AND P3, PT, R0, 0x11, P0 ;  /* 0x000000110000780c */ /* 0x000fc60000764270 */
[----:B------:R-:W-:Y:S01]  /*12f50*/  @P4 STG.E.U16 desc[UR20][R4.64+0x20], R160 ;  /* 0x000020a004004986 */ /* 0x000fe2000c101514 */
[C---:B------:R-:W-:Y:S01]  /*12f60*/  ISETP.GT.AND P4, PT, R0.reuse, 0x18, P1 ;  /* 0x000000180000780c */ /* 0x040fe20000f84270 */
[----:B------:R-:W-:Y:S02]  /*12f70*/  FMUL R163, R163, UR11 ;  /* 0x0000000ba3a37c20 */ /* 0x000fe40008400000 */
[----:B------:R-:W-:Y:S01]  /*12f80*/  @P5 STG.E.U16 desc[UR20][R4.64+0x22], R161 ;  /* 0x000022a104005986 */ /* 0x000fe2000c101514 */
[----:B------:R-:W-:Y:S01]  /*12f90*/  ISETP.GT.AND P5, PT, R0, 0x19, P1 ;  /* 0x000000190000780c */ /* 0x000fe20000fa4270 */
[----:B------:R-:W-:Y:S02]  /*12fa0*/  FMUL R164, R164, UR11 ;  /* 0x0000000ba4a47c20 */ /* 0x000fe40008400000 */
[----:B------:R-:W-:Y:S01]  /*12fb0*/  @P2 STG.E.U16 desc[UR20][R6.64+0x20], R162 ;  /* 0x000020a206002986 */ /* 0x000fe2000c101514 */
[----:B------:R-:W-:Y:S01]  /*12fc0*/  ISETP.GT.AND P2, PT, R0, 0x18, P0 ;  /* 0x000000180000780c */ /* 0x000fe20000744270 */
[----:B------:R-:W-:Y:S01]  /*12fd0*/  FMUL R165, R165, UR11 ;  /* 0x0000000ba5a57c20 */ /* 0x000fe20008400000 */
[----:B------:R-:W-:Y:S01]  /*12fe0*/  FMUL R166, R166, UR11 ;  /* 0x0000000ba6a67c20 */ /* 0x000fe20008400000 */
[----:B------:R-:W-:-:S02]  /*12ff0*/  F2FP.F16.F32.PACK_AB R163, RZ, R163 ;  /* 0x000000a3ffa3723e */ /* 0x000fc400000000ff */
[----:B------:R-:W-:Y:S02]  /*13000*/  F2FP.F16.F32.PACK_AB R164, RZ, R164 ;  /* 0x000000a4ffa4723e */ /* 0x000fe400000000ff */
        /* <DEDUP_REMOVED lines=181> */
[C---:B------:R-:W-:Y:S02]  /*13b60*/  ISETP.GT.AND P4, PT, R0.reuse, 0x71, P0 ;  /* 0x000000710000780c */ /* 0x040fe40000784270 */
[----:B------:R-:W-:Y:S01]  /*13b70*/  ISETP.GT.AND P1, PT, R0, 0x79, P1 ;  /* 0x000000790000780c */ /* 0x000fe20000f24270 */
[----:B------:R-:W-:Y:S01]  /*13b80*/  @P5 STG.E.U16 desc[UR20][R4.64+0xe2], R209 ;  /* 0x0000e2d104005986 */ /* 0x000fe2000c101514 */
[----:B------:R-:W-:-:S03]  /*13b90*/  FMUL R211, R211, UR11 ;  /* 0x0000000bd3d37c20 */ /* 0x000fc60008400000 */
[----:B------:R-:W-:Y:S01]  /*13ba0*/  @P2 STG.E.U16 desc[UR20][R6.64+0xe0], R210 ;  /* 0x0000e0d206002986 */ /* 0x000fe2000c101514 */
[----:B------:R-:W-:Y:S01]  /*13bb0*/  ISETP.GT.AND P2, PT, R0, 0x78, P0 ;  /* 0x000000780000780c */ /* 0x000fe20000744270 */
[----:B------:R-:W-:Y:S01]  /*13bc0*/  FMUL R212, R212, UR11 ;  /* 0x0000000bd4d47c20 */ /* 0x000fe20008400000 */
[----:B------:R-:W-:Y:S01]  /*13bd0*/  FMUL R213, R213, UR11 ;  /* 0x0000000bd5d57c20 */ /* 0x000fe20008400000 */
[----:B------:R-:W-:Y:S02]  /*13be0*/  F2FP.F16.F32.PACK_AB R211, RZ, R211 ;  /* 0x000000d3ffd3723e */ /* 0x000fe400000000ff */
[----:B------:R-:W-:Y:S01]  /*13bf0*/  ISETP.GT.AND P0, PT, R0, 0x79, P0 ;  /* 0x000000790000780c */ /* 0x000fe20000704270 */
[----:B------:R-:W-:Y:S01]  /*13c00*/  FMUL R214, R214, UR11 ;  /* 0x0000000bd6d67c20 */ /* 0x000fe20008400000 */
[----:B------:R-:W-:Y:S02]  /*13c10*/  F2FP.F16.F32.PACK_AB R212, RZ, R212 ;  /* 0x000000d4ffd4723e */ /* 0x000fe400000000ff */
[----:B------:R-:W-:Y:S01]  /*13c20*/  F2FP.F16.F32.PACK_AB R213, RZ, R213 ;  /* 0x000000d5ffd5723e */ /* 0x000fe200000000ff */
[----:B------:R-:W-:Y:S01]  /*13c30*/  @P4 STG.E.U16 desc[UR20][R6.64+0xe2], R211 ;  /* 0x0000e2d306004986 */ /* 0x000fe2000c101514 */
[----:B------:R-:W-:Y:S01]  /*13c40*/  F2FP.F16.F32.PACK_AB R214, RZ, R214 ;  /* 0x000000d6ffd6723e */ /* 0x000fe200000000ff */
[----:B------:R-:W-:-:S02]  /*13c50*/  USHF.L.U32 UR7, UR14, 0x8, URZ ;  /* 0x000000080e077899 */ /* 0x000fc4000800063f */
[----:B------:R-:W-:Y:S04]  /*13c60*/  @P3 STG.E.U16 desc[UR20][R4.64+0xf0], R212 ;  /* 0x0000f0d404003986 */ /* 0x000fe8000c101514 */
[----:B------:R1:W-:Y:S01]  /*13c70*/  @P1 STG.E.U16 desc[UR20][R4.64+0xf2], R213 ;  /* 0x0000f2d504001986 */ /* 0x0003e2000c101514 */
[----:B------:R-:W-:Y:S01]  /*13c80*/  FMUL R215, R215, UR11 ;  /* 0x0000000bd7d77c20 */ /* 0x000fe20008400000 */
[----:B------:R-:W-:Y:S01]  /*13c90*/  USHF.L.U64.HI UR6, UR14, 0x8, UR15 ;  /* 0x000000080e067899 */ /* 0x000fe2000801020f */
[----:B-1----:R-:W-:Y:S01]  /*13ca0*/  @P2 MOV R4, R6 ;  /* 0x0000000600042202 */ /* 0x002fe20000000f00 */
[----:B------:R-:W-:Y:S02]  /*13cb0*/  @P2 IMAD.MOV.U32 R5, RZ, RZ, R7 ;  /* 0x000000ffff052224 */ /* 0x000fe400078e0007 */
[----:B------:R-:W-:-:S03]  /*13cc0*/  F2FP.F16.F32.PACK_AB R215, RZ, R215 ;  /* 0x000000d7ffd7723e */ /* 0x000fc600000000ff */
[----:B------:R1:W-:Y:S01]  /*13cd0*/  @P2 STG.E.U16 desc[UR20][R4.64+0xf0], R214 ;  /* 0x0000f0d604002986 */ /* 0x0003e2000c101514 */
[C---:B------:R-:W-:Y:S01]  /*13ce0*/  ISETP.GT.AND P3, PT, R14.reuse, 0x80, PT ;  /* 0x000000800e00780c */ /* 0x040fe20003f64270 */
[----:B------:R-:W-:Y:S01]  /*13cf0*/  IMAD.U32 R9, RZ, RZ, UR6 ;  /* 0x00000006ff097e24 */ /* 0x000fe2000f8e00ff */
[----:B------:R-:W-:Y:S01]  /*13d00*/  ISETP.GT.AND P1, PT, R14, 0x88, PT ;  /* 0x000000880e00780c */ /* 0x000fe20003f24270 */
[----:B-1----:R-:W-:Y:S01]  /*13d10*/  @P0 IMAD.MOV.U32 R5, RZ, RZ, R7 ;  /* 0x000000ffff050224 */ /* 0x002fe200078e0007 */
[----:B------:R-:W-:Y:S01]  /*13d20*/  MOV R7, UR7 ;  /* 0x0000000700077c02 */ /* 0x000fe20008000f00 */
[----:B------:R-:W-:-:S03]  /*13d30*/  @P0 IMAD.MOV.U32 R4, RZ, RZ, R6 ;  /* 0x000000ffff040224 */ /* 0x000fc600078e0006 */
[----:B------:R-:W-:Y:S02]  /*13d40*/  IADD3 R6, P5, P6, R2, UR9, R7 ;  /* 0x0000000902067c10 */ /* 0x000fe4000febe007 */
[----:B------:R1:W-:Y:S01]  /*13d50*/  @P0 STG.E.U16 desc[UR20][R4.64+0xf2], R215 ;  /* 0x0000f2d704000986 */ /* 0x0003e2000c101514 */
[C---:B------:R-:W-:Y:S02]  /*13d60*/  ISETP.GT.AND P0, PT, R0.reuse, RZ, P3 ;  /* 0x000000ff0000720c */ /* 0x040fe40001f04270 */
[----:B------:R-:W-:Y:S02]  /*13d70*/  ISETP.GT.AND P2, PT, R0, 0x1, P3 ;  /* 0x000000010000780c */ /* 0x000fe40001f44270 */
[----:B------:R-:W-:Y:S01]  /*13d80*/  IADD3.X R7, R3, UR8, R9, P5, P6 ;  /* 0x0000000803077c10 */ /* 0x000fe2000afec409 */
[----:B------:R-:W-:Y:S01]  /*13d90*/  FMUL R88, R88, UR11 ;  /* 0x0000000b58587c20 */ /* 0x000fe20008400000 */
[----:B------:R-:W-:Y:S01]  /*13da0*/  ISETP.GT.AND P5, PT, R0, RZ, P1 ;  /* 0x000000ff0000720c */ /* 0x000fe20000fa4270 */
[----:B------:R-:W-:Y:S01]  /*13db0*/  FMUL R89, R89, UR11 ;  /* 0x0000000b59597c20 */ /* 0x000fe20008400000 */
[----:B-1----:R-:W-:Y:S01]  /*13dc0*/  IADD3 R4, P4, R2, UR7, RZ ;  /* 0x0000000702047c10 */ /* 0x002fe2000ff9e0ff */
[----:B------:R-:W-:-:S03]  /*13dd0*/  FMUL R90, R90, UR11 ;  /* 0x0000000b5a5a7c20 */ /* 0x000fc60008400000 */
[----:B------:R-:W-:Y:S02]  /*13de0*/  IADD3.X R5, R3, UR6, RZ, P4, !PT ;  /* 0x0000000603057c10 */ /* 0x000fe4000a7fe4ff */
[----:B------:R-:W-:Y:S02]  /*13df0*/  IADD3 R8, P4, R4, UR9, RZ ;  /* 0x0000000904087c10 */ /* 0x000fe4000ff9e0ff */
[----:B------:R-:W-:Y:S02]  /*13e00*/  F2FP.F16.F32.PACK_AB R88, RZ, R88 ;  /* 0x00000058ff58723e */ /* 0x000fe400000000ff */
[----:B------:R-:W-:Y:S02]  /*13e10*/  F2FP.F16.F32.PACK_AB R89, RZ, R89 ;  /* 0x00000059ff59723e */ /* 0x000fe400000000ff */
[----:B------:R-:W-:Y:S02]  /*13e20*/  F2FP.F16.F32.PACK_AB R90, RZ, R90 ;  /* 0x0000005aff5a723e */ /* 0x000fe400000000ff */
[----:B------:R-:W-:Y:S01]  /*13e30*/  IADD3.X R9, R5, UR8, RZ, P4, !PT ;  /* 0x0000000805097c10 */ /* 0x000fe2000a7fe4ff */
[----:B------:R-:W-:Y:S01]  /*13e40*/  @P0 STG.E.U16 desc[UR20][R4.64], R88 ;  /* 0x0000005804000986 */ /* 0x000fe2000c101514 */
[----:B------:R-:W-:-:S02]  /*13e50*/  ISETP.GT.AND P0, PT, R0, 0x1, P1 ;  /* 0x000000010000780c */ /* 0x000fc40000f04270 */
[C---:B------:R-:W-:Y:S01]  /*13e60*/  ISETP.GT.AND P4, PT, R0.reuse, 0x9, P3 ;  /* 0x000000090000780c */ /* 0x040fe20001f84270 */
[----:B------:R-:W-:Y:S01]  /*13e70*/  @P2 STG.E.U16 desc[UR20][R4.64+0x2], R89 ;  /* 0x0000025904002986 */ /* 0x000fe2000c101514 */
[C---:B------:R-:W-:Y:S01]  /*13e80*/  ISETP.GT.AND P2, PT, R0.reuse, 0x8, P3 ;  /* 0x000000080000780c */ /* 0x040fe20001f44270 */
[----:B------:R-:W-:Y:S02]  /*13e90*/  FMUL R91, R91, UR11 ;  /* 0x0000000b5b5b7c20 */ /* 0x000fe40008400000 */
[----:B------:R-:W-:Y:S01]  /*13ea0*/  @P5 STG.E.U16 desc[UR20][R8.64], R90 ;  /* 0x0000005a08005986 */ /* 0x000fe2000c101514 */
[----:B------:R-:W-:Y:S01]  /*13eb0*/  ISETP.GT.AND P5, PT, R0, 0x8, P1 ;  /* 0x000000080000780c */ /* 0x000fe20000fa4270 */
[----:B------:R-:W-:Y:S01]  /*13ec0*/  FMUL R92, R92, UR11 ;  /* 0x0000000b5c5c7c20 */ /* 0x000fe20008400000 */
[----:B------:R-:W-:Y:S01]  /*13ed0*/  FMUL R93, R93, UR11 ;  /* 0x0000000b5d5d7c20 */ /* 0x000fe20008400000 */
[----:B------:R-:W-:Y:S01]  /*13ee0*/  FMUL R94, R94, UR11 ;  /* 0x0000000b5e5e7c20 */ /* 0x000fe20008400000 */
[----:B------:R-:W-:-:S02]  /*13ef0*/  F2FP.F16.F32.PACK_AB R91, RZ, R91 ;  /* 0x0000005bff5b723e */ /* 0x000fc400000000ff */
[----:B------:R-:W-:Y:S02]  /*13f00*/  F2FP.F16.F32.PACK_AB R92, RZ, R92 ;  /* 0x0000005cff5c723e */ /* 0x000fe400000000ff */
[----:B------:R-:W-:Y:S02]  /*13f10*/  F2FP.F16.F32.PACK_AB R93, RZ, R93 ;  /* 0x0000005dff5d723e */ /* 0x000fe400000000ff */
[----:B------:R-:W-:Y:S01]  /*13f20*/  F2FP.F16.F32.PACK_AB R94, RZ, R94 ;  /* 0x0000005eff5e723e */ /* 0x000fe200000000ff */
[----:B------:R1:W-:Y:S01]  /*13f30*/  @P0 STG.E.U16 desc[UR20][R8.64+0x2], R91 ;  /* 0x0000025b08000986 */ /* 0x0003e2000c101514 */
[----:B------:R-:W-:-:S03]  /*13f40*/  ISETP.GT.AND P0, PT, R0, 0x9, P1 ;  /* 0x000000090000780c */ /* 0x000fc60000f04270 */
[----:B------:R-:W-:Y:S01]  /*13f50*/  @P2 STG.E.U16 desc[UR20][R4.64+0x10], R92 ;  /* 0x0000105c04002986 */ /* 0x000fe2000c101514 */
[----:B------:R-:W-:-:S03]  /*13f60*/  ISETP.GT.AND P2, PT, R0, 0x10, P3 ;  /* 0x000000100000780c */ /* 0x000fc60001f44270 */
        /* <DEDUP_REMOVED lines=140> */
[----:B------:R-:W-:Y:S04]  /*14830*/  @P0 STG.E.U16 desc[UR20][R6.64+0x92], R127 ;  /* 0x0000927f06000986 */ /* 0x000fe8000c101514 */
[----:B------:R-:W-:Y:S01]  /*14840*/  @P2 STG.E.U16 desc[UR20][R4.64+0xa0], R128 ;  /* 0x0000a08004002986 */ /* 0x000fe2000c101514 */
[----:B------:R-:W-:-:S03]  /*14850*/  ISETP.GT.AND P2, PT, R0, 0x51, P1 ;  /* 0x000000510000780c */ /* 0x000fc60000f44270 */
[----:B------:R-:W-:Y:S01]  /*14860*/  @P4 STG.E.U16 desc[UR20][R4.64+0xa2], R129 ;  /* 0x0000a28104004986 */ /* 0x000fe2000c101514 */
[----:B------:R-:W-:-:S03]  /*14870*/  FMUL R131, R131, UR11 ;  /* 0x0000000b83837c20 */ /* 0x000fc60008400000 */
[----:B------:R-:W-:Y:S01]  /*14880*/  @P5 STG.E.U16 desc[UR20][R6.64+0xa0], R130 ;  /* 0x0000a08206005986 */ /* 0x000fe2000c101514 */
[----:B------:R-:W-:Y:S01]  /*14890*/  ISETP.GT.AND P5, PT, R0, 0x59, P3 ;  /* 0x000000590000780c */ /* 0x000fe20001fa4270 */
[----:B------:R-:W-:Y:S01]  /*148a0*/  FMUL R133, R133, UR11 ;  /* 0x0000000b85857c20 */ /* 0x000fe20008400000 */
[----:B------:R-:W-:-:S04]  /*148b0*/  F2FP.F16.F32.PACK_AB R131, RZ, R131 ;  /* 0x00000083ff83723e */ /* 0x000fc800000000ff */
[----:B------:R-:W-:Y:S01]  /*148c0*/  F2FP.F16.F32.PACK_AB R133, RZ, R133 ;  /* 0x00000085ff85723e */ /* 0x000fe200000000ff */
[----:B------:R-:W-:Y:S01]  /*148d0*/  @P2 STG.E.U16 desc[UR20][R6.64+0xa2], R131 ;  /* 0x0000a28306002986 */ /* 0x000fe2000c101514 */
[C---:B------:R-:W-:Y:S02]  /*148e0*/  ISETP.GT.AND P4, PT, R0.reuse, 0x58, P3 ;  /* 0x000000580000780c */ /* 0x040fe40001f84270 */
[----:B------:R-:W-:Y:S01]  /*148f0*/  ISETP.GT.AND P0, PT, R0, 0x58, P1 ;  /* 0x000000580000780c */ /* 0x000fe20000f04270 */
[----:B------:R-:W-:Y:S01]  /*14900*/  FMUL R132, R132, UR11 ;  /* 0x0000000b84847c20 */ /* 0x000fe20008400000 */
[C---:B------:R-:W-:Y:S01]  /*14910*/  ISETP.GT.AND P2, PT, R0.reuse, 0x59, P1 ;  /* 0x000000590000780c */ /* 0x040fe20000f44270 */
[----:B------:R-:W-:Y:S01]  /*14920*/  @P5 STG.E.U16 desc[UR20][R4.64+0xb2], R133 ;  /* 0x0000b28504005986 */ /* 0x000fe2000c101514 */
[----:B------:R-:W-:Y:S01]  /*14930*/  ISETP.GT.AND P5, PT, R0, 0x60, P3 ;  /* 0x000000600000780c */ /* 0x000fe20001fa4270 */
[----:B------:R-:W-:Y:S01]  /*14940*/  FMUL R134, R134, UR11 ;  /* 0x0000000b86867c20 */ /* 0x000fe20008400000 */
        /* <DEDUP_REMOVED lines=8> */
[----:B------:R-:W-:Y:S01]  /*149d0*/  @P4 STG.E.U16 desc[UR20][R4.64+0xb0], R132 ;  /* 0x0000b08404004986 */ /* 0x000fe2000c101514 */
[----:B------:R-:W-:-:S03]  /*149e0*/  F2FP.F16.F32.PACK_AB R137, RZ, R137 ;  /* 0x00000089ff89723e */ /* 0x000fc600000000ff */
[----:B------:R-:W-:Y:S01]  /*149f0*/  @P0 STG.E.U16 desc[UR20][R6.64+0xb0], R134 ;  /* 0x0000b08606000986 */ /* 0x000fe2000c101514 */
[----:B------:R-:W-:-:S03]  /*14a00*/  ISETP.GT.AND P4, PT, R0, 0x60, P1 ;  /* 0x000000600000780c */ /* 0x000fc60000f84270 */
[----:B------:R-:W-:Y:S01]  /*14a10*/  @P2 STG.E.U16 desc[UR20][R6.64+0xb2], R135 ;  /* 0x0000b28706002986 */ /* 0x000fe2000c101514 */
[----:B------:R-:W-:-:S03]  /*14a20*/  FMUL R138, R138, UR11 ;  /* 0x0000000b8a8a7c20 */ /* 0x000fc60008400000 */
[----:B------:R-:W-:Y:S01]  /*14a30*/  @P5 STG.E.U16 desc[UR20][R4.64+0xc0], R136 ;  /* 0x0000c08804005986 */ /* 0x000fe2000c101514 */
[----:B------:R-:W-:-:S03]  /*14a40*/  ISETP.GT.AND P5, PT, R0, 0x61, P1 ;  /* 0x000000610000780c */ /* 0x000fc60000fa4270 */
[----:B------:R-:W-:Y:S01]  /*14a50*/  @P6 STG.E.U16 desc[UR20][R4.64+0xc2], R137 ;  /* 0x0000c28904006986 */ /* 0x000fe2000c101514 */
[----:B------:R-:W-:Y:S01]  /*14a60*/  ISETP.GT.AND P6, PT, R0, 0x68, P3 ;  /* 0x000000680000780c */ /* 0x000fe20001fc4270 */
[----:B------:R-:W-:Y:S01]  /*14a70*/  FMUL R139, R139, UR11 ;  /* 0x0000000b8b8b7c20 */ /* 0x000fe20008400000 */
[----:B------:R-:W-:Y:S01]  /*14a80*/  FMUL R140, R140, UR11 ;  /* 0x0000000b8c8c7c20 */ /* 0x000fe20008400000 */
[----:B------:R-:W-:-:S03]  /*14a90*/  F2FP.F16.F32.PACK_AB R138, RZ, R138 ;  /* 0x0000008aff8a723e */ /* 0x000fc600000000ff */
        /* <DEDUP_REMOVED lines=11> */
[----:B------:R-:W-:-:S03]  /*14b50*/  F2FP.F16.F32.PACK_AB R141, RZ, R141 ;  /* 0x0000008dff8d723e */ /* 0x000fc600000000ff */
[----:B------:R-:W-:Y:S02]  /*14b60*/  F2FP.F16.F32.PACK_AB R142, RZ, R142 ;  /* 0x0000008eff8e723e */ /* 0x000fe400000000ff */
[----:B------:R-:W-:Y:S01]  /*14b70*/  F2FP.F16.F32.PACK_AB R143, RZ, R143 ;  /* 0x0000008fff8f723e */ /* 0x000fe200000000ff */
[----:B------:R-:W-:Y:S04]  /*14b80*/  @P4 STG.E.U16 desc[UR20][R4.64+0xd2], R141 ;  /* 0x0000d28d04004986 */ /* 0x000fe8000c101514 */
[----:B------:R-:W-:Y:S01]  /*14b90*/  @P5 STG.E.U16 desc[UR20][R6.64+0xd0], R142 ;  /* 0x0000d08e06005986 */ /* 0x000fe2000c101514 */
[----:B------:R-:W-:-:S03]  /*14ba0*/  ISETP.GT.AND P5, PT, R0, 0x70, P3 ;  /* 0x000000700000780c */ /* 0x000fc60001fa4270 */
[----:B------:R-:W-:Y:S01]  /*14bb0*/  @P6 STG.E.U16 desc[UR20][R6.64+0xd2], R143 ;  /* 0x0000d28f06006986 */ /* 0x000fe2000c101514 */
[----:B------:R-:W-:Y:S01]  /*14bc0*/  ISETP.GT.AND P6, PT, R0, 0x71, P3 ;  /* 0x000000710000780c */ /* 0x000fe20001fc4270 */
[----:B------:R-:W-:Y:S01]  /*14bd0*/  FMUL R144, R144, UR11 ;  /* 0x0000000b90907c20 */ /* 0x000fe20008400000 */
[----:B------:R-:W-:Y:S01]  /*14be0*/  FMUL R145, R145, UR11 ;  /* 0x0000000b91917c20 */ /* 0x000fe20008400000 */
[----:B------:R-:W-:-:S03]  /*14bf0*/  ISETP.GT.AND P4, PT, R0, 0x70, P1 ;  /* 0x000000700000780c */ /* 0x000fc60000f84270 */
[----:B------:R-:W-:Y:S02]  /*14c00*/  F2FP.F16.F32.PACK_AB R144, RZ, R144 ;  /* 0x00000090ff90723e */ /* 0x000fe400000000ff */
[----:B------:R-:W-:Y:S01]  /*14c10*/  F2FP.F16.F32.PACK_AB R145, RZ, R145 ;  /* 0x00000091ff91723e */ /* 0x000fe200000000ff */
[----:B------:R-:W-:Y:S02]  /*14c20*/  FMUL R146, R146, UR11 ;  /* 0x0000000b92927c20 */ /* 0x000fe40008400000 */
[----:B------:R-:W-:Y:S01]  /*14c30*/  @P5 STG.E.U16 desc[UR20][R4.64+0xe0], R144 ;  /* 0x0000e09004005986 */ /* 0x000fe2000c101514 */
[----:B------:R-:W-:-:S03]  /*14c40*/  ISETP.GT.AND P5, PT, R0, 0x71, P1 ;  /* 0x000000710000780c */ /* 0x000fc60000fa4270 */
[----:B------:R-:W-:Y:S01]  /*14c50*/  @P6 STG.E.U16 desc[UR20][R4.64+0xe2], R145 ;  /* 0x0000e29104006986 */ /* 0x000fe2000c101514 */
[C---:B------:R-:W-:Y:S02]  /*14c60*/  ISETP.GT.AND P6, PT, R0.reuse, 0x78, P3 ;  /* 0x000000780000780c */ /* 0x040fe40001fc4270 */
[----:B------:R-:W-:Y:S01]  /*14c70*/  ISETP.GT.AND P3, PT, R0, 0x79, P3 ;  /* 0x000000790000780c */ /* 0x000fe20001f64270 */
[----:B------:R-:W-:Y:S01]  /*14c80*/  FMUL R147, R147, UR11 ;  /* 0x0000000b93937c20 */ /* 0x000fe20008400000 */
[----:B------:R-:W-:Y:S01]  /*14c90*/  F2FP.F16.F32.PACK_AB R146, RZ, R146 ;  /* 0x00000092ff92723e */ /* 0x000fe200000000ff */
[----:B------:R-:W-:Y:S01]  /*14ca0*/  FMUL R149, R149, UR11 ;  /* 0x0000000b95957c20 */ /* 0x000fe20008400000 */
[----:B------:R-:W-:Y:S02]  /*14cb0*/  FMUL R148, R148, UR11 ;  /* 0x0000000b94947c20 */ /* 0x000fe40008400000 */
[----:B------:R-:W-:Y:S01]  /*14cc0*/  F2FP.F16.F32.PACK_AB R147, RZ, R147 ;  /* 0x00000093ff93723e */ /* 0x000fe200000000ff */
[----:B------:R-:W-:Y:S01]  /*14cd0*/  @P4 STG.E.U16 desc[UR20][R6.64+0xe0], R146 ;  /* 0x0000e09206004986 */ /* 0x000fe2000c101514 */
[----:B------:R-:W-:-:S02]  /*14ce0*/  ISETP.GT.AND P4, PT, R0, 0x78, P1 ;  /* 0x000000780000780c */ /* 0x000fc40000f84270 */
[----:B------:R-:W-:Y:S02]  /*14cf0*/  F2FP.F16.F32.PACK_AB R149, RZ, R149 ;  /* 0x00000095ff95723e */ /* 0x000fe400000000ff */
[----:B------:R-:W-:Y:S01]  /*14d00*/  ISETP.GT.AND P2, PT, R14, 0xc0, PT ;  /* 0x000000c00e00780c */ /* 0x000fe20003f44270 */
[----:B------:R-:W-:Y:S01]  /*14d10*/  @P5 STG.E.U16 desc[UR20][R6.64+0xe2], R147 ;  /* 0x0000e29306005986 */ /* 0x000fe2000c101514 */
[C---:B------:R-:W-:Y:S01]  /*14d20*/  ISETP.GT.AND P1, PT, R0.reuse, 0x79, P1 ;  /* 0x000000790000780c */ /* 0x040fe20000f24270 */
[----:B-1----:R-:W-:Y:S01]  /*14d30*/  IMAD.U32 R9, RZ, RZ, UR14 ;  /* 0x0000000eff097e24 */ /* 0x002fe2000f8e00ff */
[----:B------:R-:W-:Y:S01]  /*14d40*/  F2FP.F16.F32.PACK_AB R148, RZ, R148 ;  /* 0x00000094ff94723e */ /* 0x000fe200000000ff */
[----:B------:R-:W-:Y:S01]  /*14d50*/  @P3 STG.E.U16 desc[UR20][R4.64+0xf2], R149 ;  /* 0x0000f29504003986 */ /* 0x000fe2000c101514 */
[----:B------:R-:W-:Y:S01]  /*14d60*/  ISETP.GT.AND P3, PT, R0, RZ, P2 ;  /* 0x000000ff0000720c */ /* 0x000fe20001764270 */
[----:B------:R-:W-:Y:S01]  /*14d70*/  FMUL R150, R150, UR11 ;  /* 0x0000000b96967c20 */ /* 0x000fe20008400000 */
[----:B------:R-:W-:Y:S01]  /*14d80*/  FMUL R151, R151, UR11 ;  /* 0x0000000b97977c20 */ /* 0x000fe20008400000 */
[----:B------:R-:W-:Y:S01]  /*14d90*/  UIMAD UR6, UR15, 0x180, URZ ;  /* 0x000001800f0678a4 */ /* 0x000fe2000f8e023f */
[----:B------:R-:W-:Y:S01]  /*14da0*/  FMUL R24, R24, UR11 ;  /* 0x0000000b18187c20 */ /* 0x000fe20008400000 */
[----:B------:R-:W-:Y:S01]  /*14db0*/  IMAD.WIDE.U32 R2, R9, 0x180, R2 ;  /* 0x0000018009027825 */ /* 0x000fe200078e0002 */
[----:B------:R1:W-:Y:S01]  /*14dc0*/  @P6 STG.E.U16 desc[UR20][R4.64+0xf0], R148 ;  /* 0x0000f09404006986 */ /* 0x0003e2000c101514 */
[----:B------:R-:W-:-:S02]  /*14dd0*/  F2FP.F16.F32.PACK_AB R150, RZ, R150 ;  /* 0x00000096ff96723e */ /* 0x000fc400000000ff */
[----:B------:R-:W-:Y:S01]  /*14de0*/  F2FP.F16.F32.PACK_AB R151, RZ, R151 ;  /* 0x00000097ff97723e */ /* 0x000fe200000000ff */
[----:B------:R-:W-:Y:S01]  /*14df0*/  VIADD R3, R3, UR6 ;  /* 0x0000000603037c36 */ /* 0x000fe20008000000 */
[----:B------:R-:W-:Y:S02]  /*14e00*/  ISETP.GT.AND P5, PT, R0, 0x1, P2 ;  /* 0x000000010000780c */ /* 0x000fe400017a4270 */
[----:B------:R-:W-:Y:S01]  /*14e10*/  F2FP.F16.F32.PACK_AB R24, RZ, R24 ;  /* 0x00000018ff18723e */ /* 0x000fe200000000ff */
[----:B------:R-:W-:Y:S01]  /*14e20*/  FMUL R25, R25, UR11 ;  /* 0x0000000b19197c20 */ /* 0x000fe20008400000 */
[----:B-1----:R-:W-:Y:S01]  /*14e30*/  @P4 IMAD.MOV.U32 R4, RZ, RZ, R6 ;  /* 0x000000ffff044224 */ /* 0x002fe200078e0006 */
[----:B------:R-:W-:Y:S02]  /*14e40*/  @P4 MOV R5, R7 ;  /* 0x0000000700054202 */ /* 0x000fe40000000f00 */
[----:B------:R-:W-:-:S03]  /*14e50*/  ISETP.GT.AND P0, PT, R14, 0xc8, PT ;  /* 0x000000c80e00780c */ /* 0x000fc60003f04270 */
[----:B------:R1:W-:Y:S01]  /*14e60*/  @P4 STG.E.U16 desc[UR20][R4.64+0xf0], R150 ;  /* 0x0000f09604004986 */ /* 0x0003e2000c101514 */
[----:B------:R-:W-:-:S03]  /*14e70*/  F2FP.F16.F32.PACK_AB R25, RZ, R25 ;  /* 0x00000019ff19723e */ /* 0x000fc600000000ff */
[----:B------:R2:W-:Y:S04]  /*14e80*/  @P1 STG.E.U16 desc[UR20][R6.64+0xf2], R151 ;  /* 0x0000f29706001986 */ /* 0x0005e8000c101514 */
[----:B------:R-:W-:Y:S01]  /*14e90*/  @P3 STG.E.U16 desc[UR20][R2.64], R24 ;  /* 0x0000001802003986 */ /* 0x000fe2000c101514 */
[----:B------:R-:W-:Y:S01]  /*14ea0*/  ISETP.GT.AND P3, PT, R0, RZ, P0 ;  /* 0x000000ff0000720c */ /* 0x000fe20000764270 */
[----:B------:R-:W-:Y:S01]  /*14eb0*/  FMUL R26, R26, UR11 ;  /* 0x0000000b1a1a7c20 */ /* 0x000fe20008400000 */
[----:B-1----:R-:W-:Y:S01]  /*14ec0*/  IADD3 R4, P1, R2, UR9, RZ ;  /* 0x0000000902047c10 */ /* 0x002fe2000ff3e0ff */
[----:B------:R-:W-:Y:S01]  /*14ed0*/  @P5 STG.E.U16 desc[UR20][R2.64+0x2], R25 ;  /* 0x0000021902005986 */ /* 0x000fe2000c101514 */
[C---:B------:R-:W-:Y:S02]  /*14ee0*/  ISETP.GT.AND P6, PT, R0.reuse, 0x1, P0 ;  /* 0x000000010000780c */ /* 0x040fe400007c4270 */
[----:B------:R-:W-:Y:S01]  /*14ef0*/  ISETP.GT.AND P5, PT, R0, 0x8, P2 ;  /* 0x000000080000780c */ /* 0x000fe200017a4270 */
[----:B------:R-:W-:Y:S01]  /*14f00*/  FMUL R27, R27, UR11 ;  /* 0x0000000b1b1b7c20 */ /* 0x000fe20008400000 */
[----:B------:R-:W-:-:S02]  /*14f10*/  F2FP.F16.F32.PACK_AB R26, RZ, R26 ;  /* 0x0000001aff1a723e */ /* 0x000fc400000000ff */
[----:B------:R-:W-:Y:S02]  /*14f20*/  IADD3.X R5, R3, UR8, RZ, P1, !PT ;  /* 0x0000000803057c10 */ /* 0x000fe40008ffe4ff */
[----:B------:R-:W-:Y:S01]  /*14f30*/  ISETP.GT.AND P4, PT, R0, 0x9, P2 ;  /* 0x000000090000780c */ /* 0x000fe20001784270 */
[----:B------:R-:W-:Y:S01]  /*14f40*/  FMUL R28, R28, UR11 ;  /* 0x0000000b1c1c7c20 */ /* 0x000fe20008400000 */
[----:B------:R-:W-:Y:S01]  /*14f50*/  FMUL R29, R29, UR11 ;  /* 0x0000000b1d1d7c20 */ /* 0x000fe20008400000 */
[----:B------:R-:W-:Y:S01]  /*14f60*/  @P3 STG.E.U16 desc[UR20][R4.64], R26 ;  /* 0x0000001a04003986 */ /* 0x000fe2000c101514 */
[----:B------:R-:W-:Y:S02]  /*14f70*/  F2FP.F16.F32.PACK_AB R27, RZ, R27 ;  /* 0x0000001bff1b723e */ /* 0x000fe400000000ff */
[----:B------:R-:W-:Y:S02]  /*14f80*/  ISETP.GT.AND P3, PT, R0, 0x8, P0 ;  /* 0x000000080000780c */ /* 0x000fe40000764270 */
[----:B------:R-:W-:Y:S01]  /*14f90*/  F2FP.F16.F32.PACK_AB R28, RZ, R28 ;  /* 0x0000001cff1c723e */ /* 0x000fe200000000ff */
[----:B------:R-:W-:Y:S01]  /*14fa0*/  FMUL R30, R30, UR11 ;  /* 0x0000000b1e1e7c20 */ /* 0x000fe20008400000 */
[----:B------:R-:W-:Y:S01]  /*14fb0*/  F2FP.F16.F32.PACK_AB R29, RZ, R29 ;  /* 0x0000001dff1d723e */ /* 0x000fe200000000ff */
[----:B------:R-:W-:Y:S01]  /*14fc0*/  @P6 STG.E.U16 desc[UR20][R4.64+0x2], R27 ;  /* 0x0000021b04006986 */ /* 0x000fe2000c101514 */
[----:B------:R-:W-:-:S03]  /*14fd0*/  ISETP.GT.AND P6, PT, R0, 0x9, P0 ;  /* 0x000000090000780c */ /* 0x000fc600007c4270 */
[----:B------:R-:W-:Y:S01]  /*14fe0*/  @P5 STG.E.U16 desc[UR20][R2.64+0x10], R28 ;  /* 0x0000101c02005986 */ /* 0x000fe2000c101514 */
[C---:B------:R-:W-:Y:S01]  /*14ff0*/  ISETP.GT.AND P5, PT, R0.reuse, 0x10, P2 ;  /* 0x000000100000780c */ /* 0x040fe200017a4270 */
[----:B------:R-:W-:Y:S01]  /*15000*/  FMUL R31, R31, UR11 ;  /* 0x0000000b1f1f7c20 */ /* 0x000fe20008400000 */
[----:B------:R-:W-:Y:S01]  /*15010*/  F2FP.F16.F32.PACK_AB R30, RZ, R30 ;  /* 0x0000001eff1e723e */ /* 0x000fe200000000ff */
[----:B------:R-:W-:Y:S01]  /*15020*/  @P4 STG.E.U16 desc[UR20][R2.64+0x12], R29 ;  /* 0x0000121d02004986 */ /* 0x000fe2000c101514 */
[----:B------:R-:W-:Y:S01]  /*15030*/  ISETP.GT.AND P4, PT, R0, 0x11, P2 ;  /* 0x000000110000780c */ /* 0x000fe20001784270 */
[----:B------:R-:W-:Y:S01]  /*15040*/  FMUL R32, R32, UR11 ;  /* 0x0000000b20207c20 */ /* 0x000fe20008400000 */
[----:B------:R-:W-:Y:S01]  /*15050*/  FMUL R33, R33, UR11 ;  /* 0x0000000b21217c20 */ /* 0x000fe20008400000 */
[----:B------:R-:W-:Y:S01]  /*15060*/  @P3 STG.E.U16 desc[UR20][R4.64+0x10], R30 ;  /* 0x0000101e04003986 */ /* 0x000fe2000c101514 */
[----:B------:R-:W-:Y:S02]  /*15070*/  F2FP.F16.F32.PACK_AB R31, RZ, R31 ;  /* 0x0000001fff1f723e */ /* 0x000fe400000000ff */
[----:B------:R-:W-:-:S02]  /*15080*/  ISETP.GT.AND P3, PT, R0, 0x10, P0 ;  /* 0x000000100000780c */ /* 0x000fc40000764270 */
[----:B------:R-:W-:Y:S01]  /*15090*/  F2FP.F16.F32.PACK_AB R32, RZ, R32 ;  /* 0x00000020ff20723e */ /* 0x000fe200000000ff */
[----:B------:R-:W-:Y:S01]  /*150a0*/  FMUL R34, R34, UR11 ;  /* 0x0000000b22227c20 */ /* 0x000fe20008400000 */
[----:B------:R-:W-:Y:S01]  /*150b0*/  F2FP.F16.F32.PACK_AB R33, RZ, R33 ;  /* 0x00000021ff21723e */ /* 0x000fe200000000ff */
[----:B------:R-:W-:Y:S01]  /*150c0*/  @P6 STG.E.U16 desc[UR20][R4.64+0x12], R31 ;  /* 0x0000121f04006986 */ /* 0x000fe2000c101514 */
[----:B------:R-:W-:-:S03]  /*150d0*/  ISETP.GT.AND P6, PT, R0, 0x11, P0 ;  /* 0x000000110000780c */ /* 0x000fc600007c4270 */
[----:B------:R-:W-:Y:S01]  /*150e0*/  @P5 STG.E.U16 desc[UR20][R2.64+0x20], R32 ;  /* 0x0000202002005986 */ /* 0x000fe2000c101514 */
[----:B------:R-:W-:-:S03]  /*150f0*/  F2FP.F16.F32.PACK_AB R34, RZ, R34 ;  /* 0x00000022ff22723e */ /* 0x000fc600000000ff */
[----:B------:R-:W-:Y:S01]  /*15100*/  @P4 STG.E.U16 desc[UR20][R2.64+0x22], R33 ;  /* 0x0000222102004986 */ /* 0x000fe2000c101514 */
[C---:B------:R-:W-:Y:S01]  /*15110*/  ISETP.GT.AND P4, PT, R0.reuse, 0x18, P2 ;  /* 0x000000180000780c */ /* 0x040fe20001784270 */
[----:B------:R-:W-:Y:S01]  /*15120*/  FMUL R35, R35, UR11 ;  /* 0x0000000b23237c20 */ /* 0x000fe20008400000 */
[----:B------:R-:W-:Y:S01]  /*15130*/  ISETP.GT.AND P5, PT, R0, 0x19, P2 ;  /* 0x000000190000780c */ /* 0x000fe200017a4270 */
[----:B------:R-:W-:Y:S01]  /*15140*/  FMUL R36, R36, UR11 ;  /* 0x0000000b24247c20 */ /* 0x000fe20008400000 */
[----:B------:R-:W-:Y:S01]  /*15150*/  FMUL R37, R37, UR11 ;  /* 0x0000000b25257c20 */ /* 0x000fe20008400000 */
[----:B------:R-:W-:Y:S01]  /*15160*/  @P3 STG.E.U16 desc[UR20][R4.64+0x20], R34 ;  /* 0x0000202204003986 */ /* 0x000fe2000c101514 */
[----:B------:R-:W-:Y:S02]  /*15170*/  ISETP.GT.AND P3, PT, R0, 0x18, P0 ;  /* 0x000000180000780c */ /* 0x000fe40000764270 */
[----:B------:R-:W-:Y:S01]  /*15180*/  F2FP.F16.F32.PACK_AB R35, RZ, R35 ;  /* 0x00000023ff23723e */ /* 0x000fe200000000ff */
[----:B------:R-:W-:Y:S01]  /*15190*/  FMUL R38, R38, UR11 ;  /* 0x0000000b26267c20 */ /* 0x000fe20008400000 */
[----:B------:R-:W-:-:S02]  /*151a0*/  F2FP.F16.F32.PACK_AB R36, RZ, R36 ;  /* 0x00000024ff24723e */ /* 0x000fc400000000ff */
[----:B------:R-:W-:Y:S01]  /*151b0*/  F2FP.F16.F32.PACK_AB R37, RZ, R37 ;  /* 0x00000025ff25723e */ /* 0x000fe200000000ff */
[----:B------:R-:W-:Y:S01]  /*151c0*/  @P6 STG.E.U16 desc[UR20][R4.64+0x22], R35 ;  /* 0x0000222304006986 */ /* 0x000fe2000c101514 */
[----:B------:R-:W-:-:S03]  /*151d0*/  F2FP.F16.F32.PACK_AB R38, RZ, R38 ;  /* 0x00000026ff26723e */ /* 0x000fc600000000ff */
[----:B------:R-:W-:Y:S01]  /*151e0*/  @P4 STG.E.U16 desc[UR20][R2.64+0x30], R36 ;  /* 0x0000302402004986 */ /* 0x000fe2000c101514 */
[C---:B------:R-:W-:Y:S02]  /*151f0*/  ISETP.GT.AND P4, PT, R0.reuse, 0x19, P0 ;  /* 0x000000190000780c */ /* 0x040fe40000784270 */
[C---:B------:R-:W-:Y:S01]  /*15200*/  ISETP.GT.AND P6, PT, R0.reuse, 0x20, P2 ;  /* 0x000000200000780c */ /* 0x040fe200017c4270 */
[----:B------:R-:W-:Y:S01]  /*15210*/  @P5 STG.E.U16 desc[UR20][R2.64+0x32], R37 ;  /* 0x0000322502005986 */ /* 0x000fe2000c101514 */
[----:B------:R-:W-:Y:S01]  /*15220*/  ISETP.GT.AND P5, PT, R0, 0x21, P2 ;  /* 0x000000210000780c */ /* 0x000fe200017a4270 */
[----:B------:R-:W-:Y:S01]  /*15230*/  FMUL R39, R39, UR11 ;  /* 0x0000000b27277c20 */ /* 0x000fe20008400000 */
[----:B------:R-:W-:Y:S01]  /*15240*/  FMUL R40, R40, UR11 ;  /* 0x0000000b28287c20 */ /* 0x000fe20008400000 */
[----:B------:R-:W-:Y:S01]  /*15250*/  FMUL R41, R41, UR11 ;  /* 0x0000000b29297c20 */ /* 0x000fe20008400000 */
[----:B------:R-:W-:Y:S01]  /*15260*/  @P3 STG.E.U16 desc[UR20][R4.64+0x30], R38 ;  /* 0x0000302604003986 */ /* 0x000fe2000c101514 */
[----:B------:R-:W-:Y:S01]  /*15270*/  ISETP.GT.AND P3, PT, R0, 0x20, P0 ;  /* 0x000000200000780c */ /* 0x000fe20000764270 */
[----:B------:R-:W-:Y:S01]  /*15280*/  FMUL R42, R42, UR11 ;  /* 0x0000000b2a2a7c20 */ /* 0x000fe20008400000 */
[----:B------:R-:W-:-:S02]  /*15290*/  F2FP.F16.F32.PACK_AB R39, RZ, R39 ;  /* 0x00000027ff27723e */ /* 0x000fc400000000ff */
[----:B------:R-:W-:Y:S02]  /*152a0*/  F2FP.F16.F32.PACK_AB R40, RZ, R40 ;  /* 0x00000028ff28723e */ /* 0x000fe400000000ff */
[----:B------:R-:W-:Y:S01]  /*152b0*/  F2FP.F16.F32.PACK_AB R41, RZ, R41 ;  /* 0x00000029ff29723e */ /* 0x000fe200000000ff */
[----:B------:R-:W-:Y:S01]  /*152c0*/  @P4 STG.E.U16 desc[UR20][R4.64+0x32], R39 ;  /* 0x0000322704004986 */ /* 0x000fe2000c101514 */
[----:B------:R-:W-:Y:S02]  /*152d0*/  F2FP.F16.F32.PACK_AB R42, RZ, R42 ;  /* 0x0000002aff2a723e */ /* 0x000fe400000000ff */
        /* <DEDUP_REMOVED lines=31> */
[----:B------:R-:W-:-:S03]  /*154d0*/  F2FP.F16.F32.PACK_AB R50, RZ, R50 ;  /* 0x00000032ff32723e */ /* 0x000fc600000000ff */
[----:B------:R-:W-:Y:S01]  /*154e0*/  @P6 STG.E.U16 desc[UR20][R2.64+0x60], R48 ;  /* 0x0000603002006986 */ /* 0x000fe2000c101514 */
[----:B--2---:R-:W-:-:S03]  /*154f0*/  IADD3.X R7, R3, UR8, RZ, P1, !PT ;  /* 0x0000000803077c10 */ /* 0x004fc60008ffe4ff */
[----:B------:R-:W-:Y:S01]  /*15500*/  @P5 STG.E.U16 desc[UR20][R2.64+0x62], R49 ;  /* 0x0000623102005986 */ /* 0x000fe2000c101514 */
[C---:B------:R-:W-:Y:S02]  /*15510*/  ISETP.GT.AND P5, PT, R0.reuse, 0x31, P0 ;  /* 0x000000310000780c */ /* 0x040fe400007a4270 */
[C---:B------:R-:W-:Y:S01]  /*15520*/  ISETP.GT.AND P1, PT, R0.reuse, 0x38, P0 ;  /* 0x000000380000780c */ /* 0x040fe20000724270 */
[----:B------:R1:W-:Y:S01]  /*15530*/  @P3 STG.E.U16 desc[UR20][R4.64+0x60], R50 ;  /* 0x0000603204003986 */ /* 0x0003e2000c101514 */
[C---:B------:R-:W-:Y:S02]  /*15540*/  ISETP.GT.AND P3, PT, R0.reuse, 0x39, P0 ;  /* 0x000000390000780c */ /* 0x040fe40000764270 */
[C---:B------:R-:W-:Y:S01]  /*15550*/  ISETP.GT.AND P6, PT, R0.reuse, 0x38, P2 ;  /* 0x000000380000780c */ /* 0x040fe200017c4270 */
[----:B------:R-:W-:Y:S01]  /*15560*/  FMUL R51, R51, UR11 ;  /* 0x0000000b33337c20 */ /* 0x000fe20008400000 */
[----:B------:R-:W-:Y:S01]  /*15570*/  ISETP.GT.AND P4, PT, R0, 0x39, P2 ;  /* 0x000000390000780c */ /* 0x000fe20001784270 */
[----:B------:R-:W-:Y:S01]  /*15580*/  FMUL R52, R52, UR11 ;  /* 0x0000000b34347c20 */ /* 0x000fe20008400000 */
[----:B------:R-:W-:Y:S01]  /*15590*/  FMUL R53, R53, UR11 ;  /* 0x0000000b35357c20 */ /* 0x000fe20008400000 */
[----:B------:R-:W-:Y:S01]  /*155a0*/  FMUL R54, R54, UR11 ;  /* 0x0000000b36367c20 */ /* 0x000fe20008400000 */
[----:B------:R-:W-:Y:S01]  /*155b0*/  FMUL R55, R55, UR11 ;  /* 0x0000000b37377c20 */ /* 0x000fe20008400000 */
[----:B------:R-:W-:Y:S01]  /*155c0*/  F2FP.F16.F32.PACK_AB R51, RZ, R51 ;  /* 0x00000033ff33723e */ /* 0x000fe200000000ff */
[----:B------:R-:W-:Y:S01]  /*155d0*/  @P5 IMAD.MOV.U32 R6, RZ, RZ, R4 ;  /* 0x000000ffff065224 */ /* 0x000fe200078e0004 */
[----:B------:R-:W-:Y:S01]  /*155e0*/  F2FP.F16.F32.PACK_AB R52, RZ, R52 ;  /* 0x00000034ff34723e */ /* 0x000fe200000000ff */
[C---:B-1----:R-:W-:Y:S01]  /*155f0*/  VIADD R4, R2.reuse, UR9 ;  /* 0x0000000902047c36 */ /* 0x042fe20008000000 */
[----:B------:R-:W-:Y:S01]  /*15600*/  F2FP.F16.F32.PACK_AB R53, RZ, R53 ;  /* 0x00000035ff35723e */ /* 0x000fe200000000ff */
[--C-:B------:R-:W-:Y:S01]  /*15610*/  @P1 IMAD.MOV.U32 R5, RZ, RZ, R7.reuse ;  /* 0x000000ffff051224 */ /* 0x100fe200078e0007 */
[----:B------:R-:W-:Y:S01]  /*15620*/  F2FP.F16.F32.PACK_AB R54, RZ, R54 ;  /* 0x00000036ff36723e */ /* 0x000fe200000000ff */
[----:B------:R-:W-:Y:S01]  /*15630*/  @P3 IMAD.MOV.U32 R9, RZ, RZ, R7 ;  /* 0x000000ffff093224 */ /* 0x000fe200078e0007 */
[----:B------:R-:W-:Y:S01]  /*15640*/  F2FP.F16.F32.PACK_AB R55, RZ, R55 ;  /* 0x00000037ff37723e */ /* 0x000fe200000000ff */
[----:B------:R-:W-:Y:S01]  /*15650*/  @P5 STG.E.U16 desc[UR20][R6.64+0x62], R51 ;  /* 0x0000623306005986 */ /* 0x000fe2000c101514 */
[----:B------:R-:W-:-:S03]  /*15660*/  IADD3 R8, R2, UR9, RZ ;  /* 0x0000000902087c10 */ /* 0x000fc6000fffe0ff */
[----:B------:R-:W-:Y:S04]  /*15670*/  @P6 STG.E.U16 desc[UR20][R2.64+0x70], R52 ;  /* 0x0000703402006986 */ /* 0x000fe8000c101514 */
[----:B------:R-:W-:Y:S04]  /*15680*/  @P4 STG.E.U16 desc[UR20][R2.64+0x72], R53 ;  /* 0x0000723502004986 */ /* 0x000fe8000c101514 */
[----:B------:R-:W-:Y:S01]  /*15690*/  @P1 STG.E.U16 desc[UR20][R4.64+0x70], R54 ;  /* 0x0000703604001986 */ /* 0x000fe2000c101514 */
[----:B------:R-:W-:-:S03]  /*156a0*/  ISETP.GT.AND P1, PT, R0, 0x40, P0 ;  /* 0x000000400000780c */ /* 0x000fc60000724270 */
[----:B------:R1:W-:Y:S01]  /*156b0*/  @P3 STG.E.U16 desc[UR20][R8.64+0x72], R55 ;  /* 0x0000723708003986 */ /* 0x0003e2000c101514 */
[C---:B------:R-:W-:Y:S02]  /*156c0*/  ISETP.GT.AND P3, PT, R0.reuse, 0x41, P0 ;  /* 0x000000410000780c */ /* 0x040fe40000764270 */
[C---:B------:R-:W-:Y:S02]  /*156d0*/  ISETP.GT.AND P4, PT, R0.reuse, 0x40, P2 ;  /* 0x000000400000780c */ /* 0x040fe40001784270 */
[----:B------:R-:W-:Y:S01]  /*156e0*/  ISETP.GT.AND P5, PT, R0, 0x41, P2 ;  /* 0x000000410000780c */ /* 0x000fe200017a4270 */
[----:B------:R-:W-:Y:S01]  /*156f0*/  FMUL R56, R56, UR11 ;  /* 0x0000000b38387c20 */ /* 0x000fe20008400000 */
[----:B------:R-:W-:Y:S01]  /*15700*/  FMUL R57, R57, UR11 ;  /* 0x0000000b39397c20 */ /* 0x000fe20008400000 */
[----:B------:R-:W-:Y:S01]  /*15710*/  FMUL R58, R58, UR11 ;  /* 0x0000000b3a3a7c20 */ /* 0x000fe20008400000 */
[----:B------:R-:W-:Y:S02]  /*15720*/  FMUL R59, R59, UR11 ;  /* 0x0000000b3b3b7c20 */ /* 0x000fe40008400000 */
[----:B------:R-:W-:-:S02]  /*15730*/  F2FP.F16.F32.PACK_AB R56, RZ, R56 ;  /* 0x00000038ff38723e */ /* 0x000fc400000000ff */
[----:B------:R-:W-:Y:S01]  /*15740*/  F2FP.F16.F32.PACK_AB R57, RZ, R57 ;  /* 0x00000039ff39723e */ /* 0x000fe200000000ff */
[----:B-1----:R-:W-:Y:S01]  /*15750*/  @P3 IMAD.MOV.U32 R9, RZ, RZ, R7 ;  /* 0x000000ffff093224 */ /* 0x002fe200078e0007 */
[----:B------:R-:W-:Y:S02]  /*15760*/  F2FP.F16.F32.PACK_AB R58, RZ, R58 ;  /* 0x0000003aff3a723e */ /* 0x000fe400000000ff */
[----:B------:R-:W-:Y:S02]  /*15770*/  @P1 MOV R5, R7 ;  /* 0x0000000700051202 */ /* 0x000fe40000000f00 */
[----:B------:R-:W-:Y:S01]  /*15780*/  F2FP.F16.F32.PACK_AB R59, RZ, R59 ;  /* 0x0000003bff3b723e */ /* 0x000fe200000000ff */
[----:B------:R-:W-:Y:S04]  /*15790*/  @P4 STG.E.U16 desc[UR20][R2.64+0x80], R56 ;  /* 0x0000803802004986 */ /* 0x000fe8000c101514 */
[----:B------:R-:W-:Y:S04]  /*157a0*/  @P5 STG.E.U16 desc[UR20][R2.64+0x82], R57 ;  /* 0x0000823902005986 */ /* 0x000fe8000c101514 */
[----:B------:R1:W-:Y:S01]  /*157b0*/  @P1 STG.E.U16 desc[UR20][R4.64+0x80], R58 ;  /* 0x0000803a04001986 */ /* 0x0003e2000c101514 */
        /* <DEDUP_REMOVED lines=9> */
[----:B------:R-:W-:Y:S01]  /*15850*/  F2FP.F16.F32.PACK_AB R60, RZ, R60 ;  /* 0x0000003cff3c723e */ /* 0x000fe200000000ff */
[----:B-1----:R-:W-:Y:S01]  /*15860*/  @P1 IMAD.MOV.U32 R5, RZ, RZ, R7 ;  /* 0x000000ffff051224 */ /* 0x002fe200078e0007 */
[----:B------:R-:W-:-:S02]  /*15870*/  F2FP.F16.F32.PACK_AB R61, RZ, R61 ;  /* 0x0000003dff3d723e */ /* 0x000fc400000000ff */
[----:B------:R-:W-:Y:S02]  /*15880*/  F2FP.F16.F32.PACK_AB R62, RZ, R62 ;  /* 0x0000003eff3e723e */ /* 0x000fe400000000ff */
[----:B------:R-:W-:Y:S02]  /*15890*/  F2FP.F16.F32.PACK_AB R63, RZ, R63 ;  /* 0x0000003fff3f723e */ /* 0x000fe400000000ff */
[----:B--2---:R-:W-:Y:S01]  /*158a0*/  @P3 MOV R9, R7 ;  /* 0x0000000700093202 */ /* 0x004fe20000000f00 */
[----:B------:R-:W-:Y:S01]  /*158b0*/  @P4 STG.E.U16 desc[UR20][R2.64+0x90], R60 ;  /* 0x0000903c02004986 */ /* 0x000fe2000c101514 */
[----:B------:R-:W-:-:S03]  /*158c0*/  ISETP.GT.AND P4, PT, R0, 0x50, P2 ;  /* 0x000000500000780c */ /* 0x000fc60001784270 */
[----:B------:R-:W-:Y:S01]  /*158d0*/  @P5 STG.E.U16 desc[UR20][R2.64+0x92], R61 ;  /* 0x0000923d02005986 */ /* 0x000fe2000c101514 */
[----:B------:R-:W-:-:S03]  /*158e0*/  FMUL R64, R64, UR11 ;  /* 0x0000000b40407c20 */ /* 0x000fc60008400000 */
[----:B------:R1:W-:Y:S01]  /*158f0*/  @P1 STG.E.U16 desc[UR20][R4.64+0x90], R62 ;  /* 0x0000903e04001986 */ /* 0x0003e2000c101514 */
[----:B------:R-:W-:-:S03]  /*15900*/  ISETP.GT.AND P1, PT, R0, 0x50, P0 ;  /* 0x000000500000780c */ /* 0x000fc60000724270 */
[----:B------:R2:W-:Y:S01]  /*15910*/  @P3 STG.E.U16 desc[UR20][R8.64+0x92], R63 ;  /* 0x0000923f08003986 */ /* 0x0005e2000c101514 */
        /* <DEDUP_REMOVED lines=8> */
[----:B------:R-:W-:Y:S01]  /*159a0*/  ISETP.GT.AND P4, PT, R0, 0x58, P2 ;  /* 0x000000580000780c */ /* 0x000fe20001784270 */
[--C-:B-1----:R-:W-:Y:S01]  /*159b0*/  @P1 IMAD.MOV.U32 R5, RZ, RZ, R7.reuse ;  /* 0x000000ffff051224 */ /* 0x102fe200078e0007 */
[----:B------:R-:W-:Y:S01]  /*159c0*/  F2FP.F16.F32.PACK_AB R66, RZ, R66 ;  /* 0x00000042ff42723e */ /* 0x000fe200000000ff */
[----:B--2---:R-:W-:Y:S01]  /*159d0*/  @P3 IMAD.MOV.U32 R9, RZ, RZ, R7 ;  /* 0x000000ffff093224 */ /* 0x004fe200078e0007 */
[----:B------:R-:W-:Y:S01]  /*159e0*/  F2FP.F16.F32.PACK_AB R67, RZ, R67 ;  /* 0x00000043ff43723e */ /* 0x000fe200000000ff */
[----:B------:R-:W-:Y:S01]  /*159f0*/  FMUL R68, R68, UR11 ;  /* 0x0000000b44447c20 */ /* 0x000fe20008400000 */
[----:B------:R-:W-:Y:S04]  /*15a00*/  @P5 STG.E.U16 desc[UR20][R2.64+0xa2], R65 ;  /* 0x0000a24102005986 */ /* 0x000fe8000c101514 */
[----:B------:R1:W-:Y:S01]  /*15a10*/  @P1 STG.E.U16 desc[UR20][R4.64+0xa0], R66 ;  /* 0x0000a04204001986 */ /* 0x0003e2000c101514 */
[----:B------:R-:W-:-:S02]  /*15a20*/  ISETP.GT.AND P1, PT, R0, 0x58, P0 ;  /* 0x000000580000780c */ /* 0x000fc40000724270 */
[----:B------:R-:W-:Y:S01]  /*15a30*/  F2FP.F16.F32.PACK_AB R68, RZ, R68 ;  /* 0x00000044ff44723e */ /* 0x000fe200000000ff */
[----:B------:R2:W-:Y:S01]  /*15a40*/  @P3 STG.E.U16 desc[UR20][R8.64+0xa2], R67 ;  /* 0x0000a24308003986 */ /* 0x0005e2000c101514 */
[C---:B------:R-:W-:Y:S02]  /*15a50*/  ISETP.GT.AND P3, PT, R0.reuse, 0x59, P0 ;  /* 0x000000590000780c */ /* 0x040fe40000764270 */
[C---:B------:R-:W-:Y:S01]  /*15a60*/  ISETP.GT.AND P5, PT, R0.reuse, 0x59, P2 ;  /* 0x000000590000780c */ /* 0x040fe200017a4270 */
[----:B------:R-:W-:Y:S01]  /*15a70*/  FMUL R69, R69, UR11 ;  /* 0x0000000b45457c20 */ /* 0x000fe20008400000 */
[----:B------:R-:W-:Y:S01]  /*15a80*/  @P4 STG.E.U16 desc[UR20][R2.64+0xb0], R68 ;  /* 0x0000b04402004986 */ /* 0x000fe2000c101514 */
[----:B------:R-:W-:Y:S01]  /*15a90*/  ISETP.GT.AND P4, PT, R0, 0x60, P2 ;  /* 0x000000600000780c */ /* 0x000fe20001784270 */
[----:B------:R-:W-:Y:S01]  /*15aa0*/  FMUL R70, R70, UR11 ;  /* 0x0000000b46467c20 */ /* 0x000fe20008400000 */
[----:B------:R-:W-:Y:S01]  /*15ab0*/  FMUL R71, R71, UR11 ;  /* 0x0000000b47477c20 */ /* 0x000fe20008400000 */
[----:B------:R-:W-:Y:S01]  /*15ac0*/  FMUL R72, R72, UR11 ;  /* 0x0000000b48487c20 */ /* 0x000fe20008400000 */
[----:B------:R-:W-:-:S02]  /*15ad0*/  F2FP.F16.F32.PACK_AB R69, RZ, R69 ;  /* 0x00000045ff45723e */ /* 0x000fc400000000ff */
[----:B------:R-:W-:Y:S02]  /*15ae0*/  F2FP.F16.F32.PACK_AB R70, RZ, R70 ;  /* 0x00000046ff46723e */ /* 0x000fe400000000ff */
[----:B-1----:R-:W-:Y:S01]  /*15af0*/  @P1 MOV R5, R7 ;  /* 0x0000000700051202 */ /* 0x002fe20000000f00 */
[----:B--2---:R-:W-:Y:S01]  /*15b00*/  @P3 IMAD.MOV.U32 R9, RZ, RZ, R7 ;  /* 0x000000ffff093224 */ /* 0x004fe200078e0007 */
[----:B------:R-:W-:Y:S01]  /*15b10*/  F2FP.F16.F32.PACK_AB R71, RZ, R71 ;  /* 0x00000047ff47723e */ /* 0x000fe200000000ff */
[----:B------:R-:W-:Y:S01]  /*15b20*/  @P5 STG.E.U16 desc[UR20][R2.64+0xb2], R69 ;  /* 0x0000b24502005986 */ /* 0x000fe2000c101514 */
[----:B------:R-:W-:Y:S02]  /*15b30*/  F2FP.F16.F32.PACK_AB R72, RZ, R72 ;  /* 0x00000048ff48723e */ /* 0x000fe400000000ff */
[----:B------:R-:W-:Y:S01]  /*15b40*/  ISETP.GT.AND P5, PT, R0, 0x61, P2 ;  /* 0x000000610000780c */ /* 0x000fe200017a4270 */
[----:B------:R1:W-:Y:S01]  /*15b50*/  @P1 STG.E.U16 desc[UR20][R4.64+0xb0], R70 ;  /* 0x0000b04604001986 */ /* 0x0003e2000c101514 */
[----:B------:R-:W-:-:S03]  /*15b60*/  FMUL R73, R73, UR11 ;  /* 0x0000000b49497c20 */ /* 0x000fc60008400000 */
[----:B------:R2:W-:Y:S01]  /*15b70*/  @P3 STG.E.U16 desc[UR20][R8.64+0xb2], R71 ;  /* 0x0000b24708003986 */ /* 0x0005e2000c101514 */
[----:B------:R-:W-:-:S03]  /*15b80*/  ISETP.GT.AND P3, PT, R0, 0x60, P0 ;  /* 0x000000600000780c */ /* 0x000fc60000764270 */
[----:B------:R-:W-:Y:S01]  /*15b90*/  @P4 STG.E.U16 desc[UR20][R2.64+0xc0], R72 ;  /* 0x0000c04802004986 */ /* 0x000fe2000c101514 */
[----:B------:R-:W-:Y:S02]  /*15ba0*/  ISETP.GT.AND P4, PT, R0, 0x61, P0 ;  /* 0x000000610000780c */ /* 0x000fe40000784270 */
[----:B------:R-:W-:Y:S01]  /*15bb0*/  F2FP.F16.F32.PACK_AB R73, RZ, R73 ;  /* 0x00000049ff49723e */ /* 0x000fe200000000ff */
[----:B------:R-:W-:Y:S01]  /*15bc0*/  FMUL R74, R74, UR11 ;  /* 0x0000000b4a4a7c20 */ /* 0x000fe20008400000 */
[----:B------:R-:W-:Y:S01]  /*15bd0*/  FMUL R75, R75, UR11 ;  /* 0x0000000b4b4b7c20 */ /* 0x000fe20008400000 */
[C---:B------:R-:W-:Y:S02]  /*15be0*/  ISETP.GT.AND P1, PT, R0.reuse, 0x69, P2 ;  /* 0x000000690000780c */ /* 0x040fe40001724270 */
[----:B------:R-:W-:Y:S01]  /*15bf0*/  @P5 STG.E.U16 desc[UR20][R2.64+0xc2], R73 ;  /* 0x0000c24902005986 */ /* 0x000fe2000c101514 */
[----:B------:R-:W-:Y:S01]  /*15c00*/  ISETP.GT.AND P5, PT, R0, 0x68, P2 ;  /* 0x000000680000780c */ /* 0x000fe200017a4270 */
[----:B-1----:R-:W-:Y:S01]  /*15c10*/  @P3 IMAD.MOV.U32 R5, RZ, RZ, R7 ;  /* 0x000000ffff053224 */ /* 0x002fe200078e0007 */
[----:B------:R-:W-:Y:S01]  /*15c20*/  F2FP.F16.F32.PACK_AB R74, RZ, R74 ;  /* 0x0000004aff4a723e */ /* 0x000fe200000000ff */
[----:B------:R-:W-:Y:S01]  /*15c30*/  FMUL R76, R76, UR11 ;  /* 0x0000000b4c4c7c20 */ /* 0x000fe20008400000 */
[----:B------:R-:W-:Y:S01]  /*15c40*/  F2FP.F16.F32.PACK_AB R75, RZ, R75 ;  /* 0x0000004bff4b723e */ /* 0x000fe200000000ff */
[----:B------:R-:W-:Y:S01]  /*15c50*/  FMUL R77, R77, UR11 ;  /* 0x0000000b4d4d7c20 */ /* 0x000fe20008400000 */
[----:B--2---:R-:W-:Y:S01]  /*15c60*/  @P4 MOV R9, R7 ;  /* 0x0000000700094202 */ /* 0x004fe20000000f00 */
[----:B------:R1:W-:Y:S01]  /*15c70*/  @P3 STG.E.U16 desc[UR20][R4.64+0xc0], R74 ;  /* 0x0000c04a04003986 */ /* 0x0003e2000c101514 */
[----:B------:R-:W-:-:S02]  /*15c80*/  F2FP.F16.F32.PACK_AB R76, RZ, R76 ;  /* 0x0000004cff4c723e */ /* 0x000fc400000000ff */
[C---:B------:R-:W-:Y:S01]  /*15c90*/  ISETP.GT.AND P3, PT, R0.reuse, 0x68, P0 ;  /* 0x000000680000780c */ /* 0x040fe20000764270 */
[----:B------:R2:W-:Y:S01]  /*15ca0*/  @P4 STG.E.U16 desc[UR20][R8.64+0xc2], R75 ;  /* 0x0000c24b08004986 */ /* 0x0005e2000c101514 */
[----:B------:R-:W-:Y:S02]  /*15cb0*/  F2FP.F16.F32.PACK_AB R77, RZ, R77 ;  /* 0x0000004dff4d723e */ /* 0x000fe400000000ff */
[----:B------:R-:W-:Y:S01]  /*15cc0*/  ISETP.GT.AND P4, PT, R0, 0x69, P0 ;  /* 0x000000690000780c */ /* 0x000fe20000784270 */
[----:B------:R-:W-:Y:S01]  /*15cd0*/  @P5 STG.E.U16 desc[UR20][R2.64+0xd0], R76 ;  /* 0x0000d04c02005986 */ /* 0x000fe2000c101514 */
[----:B------:R-:W-:-:S03]  /*15ce0*/  FMUL R78, R78, UR11 ;  /* 0x0000000b4e4e7c20 */ /* 0x000fc60008400000 */
[----:B------:R-:W-:Y:S01]  /*15cf0*/  @P1 STG.E.U16 desc[UR20][R2.64+0xd2], R77 ;  /* 0x0000d24d02001986 */ /* 0x000fe2000c101514 */
[----:B------:R-:W-:Y:S01]  /*15d00*/  ISETP.GT.AND P1, PT, R0, 0x70, P2 ;  /* 0x000000700000780c */ /* 0x000fe20001724270 */
[----:B------:R-:W-:Y:S01]  /*15d10*/  FMUL R79, R79, UR11 ;  /* 0x0000000b4f4f7c20 */ /* 0x000fe20008400000 */
[----:B------:R-:W-:Y:S01]  /*15d20*/  FMUL R80, R80, UR11 ;  /* 0x0000000b50507c20 */ /* 0x000fe20008400000 */
[----:B------:R-:W-:Y:S01]  /*15d30*/  F2FP.F16.F32.PACK_AB R78, RZ, R78 ;  /* 0x0000004eff4e723e */ /* 0x000fe200000000ff */
[--C-:B-1----:R-:W-:Y:S02]  /*15d40*/  @P3 IMAD.MOV.U32 R5, RZ, RZ, R7.reuse ;  /* 0x000000ffff053224 */ /* 0x102fe400078e0007 */
[----:B------:R-:W-:Y:S01]  /*15d50*/  F2FP.F16.F32.PACK_AB R79, RZ, R79 ;  /* 0x0000004fff4f723e */ /* 0x000fe200000000ff */
[----:B--2---:R-:W-:Y:S01]  /*15d60*/  @P4 IMAD.MOV.U32 R9, RZ, RZ, R7 ;  /* 0x000000ffff094224 */ /* 0x004fe200078e0007 */
[----:B------:R-:W-:Y:S01]  /*15d70*/  F2FP.F16.F32.PACK_AB R80, RZ, R80 ;  /* 0x00000050ff50723e */ /* 0x000fe200000000ff */
[----:B------:R-:W-:Y:S01]  /*15d80*/  @P3 STG.E.U16 desc[UR20][R4.64+0xd0], R78 ;  /* 0x0000d04e04003986 */ /* 0x000fe2000c101514 */
[----:B------:R-:W-:-:S02]  /*15d90*/  ISETP.GT.AND P6, PT, R0, 0x70, P0 ;  /* 0x000000700000780c */ /* 0x000fc400007c4270 */
[C---:B------:R-:W-:Y:S01]  /*15da0*/  ISETP.GT.AND P5, PT, R0.reuse, 0x71, P0 ;  /* 0x000000710000780c */ /* 0x040fe200007a4270 */
        /* <DEDUP_REMOVED lines=9> */
[----:B------:R-:W-:Y:S01]  /*15e40*/  FMUL R84, R84, UR11 ;  /* 0x0000000b54547c20 */ /* 0x000fe20008400000 */
[----:B------:R-:W-:Y:S01]  /*15e50*/  ISETP.GT.AND P0, PT, R0, 0x79, P0 ;  /* 0x000000790000780c */ /* 0x000fe20000704270 */
[----:B------:R-:W-:Y:S01]  /*15e60*/  FMUL R85, R85, UR11 ;  /* 0x0000000b55557c20 */ /* 0x000fe20008400000 */
[----:B------:R-:W-:Y:S01]  /*15e70*/  FMUL R86, R86, UR11 ;  /* 0x0000000b56567c20 */ /* 0x000fe20008400000 */
[----:B------:R-:W-:Y:S01]  /*15e80*/  F2FP.F16.F32.PACK_AB R81, RZ, R81 ;  /* 0x00000051ff51723e */ /* 0x000fe200000000ff */
[----:B-1----:R-:W-:Y:S01]  /*15e90*/  @P5 IMAD.MOV.U32 R9, RZ, RZ, R7 ;  /* 0x000000ffff095224 */ /* 0x002fe200078e0007 */
[----:B------:R-:W-:-:S02]  /*15ea0*/  F2FP.F16.F32.PACK_AB R82, RZ, R82 ;  /* 0x00000052ff52723e */ /* 0x000fc400000000ff */
[----:B------:R-:W-:Y:S01]  /*15eb0*/  @P6 MOV R5, R7 ;  /* 0x0000000700056202 */ /* 0x000fe20000000f00 */
[--C-:B------:R-:W-:Y:S01]  /*15ec0*/  @P3 IMAD.MOV.U32 R10, RZ, RZ, R2.reuse ;  /* 0x000000ffff0a3224 */ /* 0x100fe200078e0002 */
[----:B------:R-:W-:Y:S01]  /*15ed0*/  F2FP.F16.F32.PACK_AB R83, RZ, R83 ;  /* 0x00000053ff53723e */ /* 0x000fe200000000ff */
[----:B------:R-:W-:Y:S01]  /*15ee0*/  @P2 IMAD.MOV.U32 R12, RZ, RZ, R2 ;  /* 0x000000ffff0c2224 */ /* 0x000fe200078e0002 */
[----:B------:R-:W-:Y:S01]  /*15ef0*/  @P3 MOV R11, R3 ;  /* 0x00000003000b3202 */ /* 0x000fe20000000f00 */
[----:B------:R-:W-:Y:S01]  /*15f00*/  @P2 IMAD.MOV.U32 R13, RZ, RZ, R3 ;  /* 0x000000ffff0d2224 */ /* 0x000fe200078e0003 */
[----:B------:R-:W-:Y:S01]  /*15f10*/  F2FP.F16.F32.PACK_AB R84, RZ, R84 ;  /* 0x00000054ff54723e */ /* 0x000fe200000000ff */
[----:B------:R2:W-:Y:S01]  /*15f20*/  @P1 STG.E.U16 desc[UR20][R2.64+0xe2], R81 ;  /* 0x0000e25102001986 */ /* 0x0005e2000c101514 */
[----:B------:R-:W-:Y:S01]  /*15f30*/  F2FP.F16.F32.PACK_AB R85, RZ, R85 ;  /* 0x00000055ff55723e */ /* 0x000fe200000000ff */
[----:B------:R-:W-:Y:S01]  /*15f40*/  @P4 IMAD.MOV.U32 R15, RZ, RZ, R7 ;  /* 0x000000ffff0f4224 */ /* 0x000fe200078e0007 */
[----:B------:R-:W-:Y:S01]  /*15f50*/  IADD3 R14, R2, UR9, RZ ;  /* 0x00000009020e7c10 */ /* 0x000fe2000fffe0ff */
[----:B------:R2:W-:Y:S01]  /*15f60*/  @P6 STG.E.U16 desc[UR20][R4.64+0xe0], R82 ;  /* 0x0000e05204006986 */ /* 0x0005e2000c101514 */
[----:B------:R-:W-:-:S03]  /*15f70*/  F2FP.F16.F32.PACK_AB R86, RZ, R86 ;  /* 0x00000056ff56723e */ /* 0x000fc600000000ff */
[----:B------:R2:W-:Y:S01]  /*15f80*/  @P5 STG.E.U16 desc[UR20][R8.64+0xe2], R83 ;  /* 0x0000e25308005986 */ /* 0x0005e2000c101514 */
[----:B------:R-:W-:-:S03]  /*15f90*/  VIADD R16, R2, UR9 ;  /* 0x0000000902107c36 */ /* 0x000fc60008000000 */
[----:B------:R2:W-:Y:S04]  /*15fa0*/  @P3 STG.E.U16 desc[UR20][R10.64+0xf0], R84 ;  /* 0x0000f0540a003986 */ /* 0x0005e8000c101514 */
[----:B------:R2:W-:Y:S01]  /*15fb0*/  @P2 STG.E.U16 desc[UR20][R12.64+0xf2], R85 ;  /* 0x0000f2550c002986 */ /* 0x0005e2000c101514 */
[----:B------:R-:W-:-:S03]  /*15fc0*/  FMUL R87, R87, UR11 ;  /* 0x0000000b57577c20 */ /* 0x000fc60008400000 */
[----:B------:R2:W-:Y:S01]  /*15fd0*/  @P4 STG.E.U16 desc[UR20][R14.64+0xf0], R86 ;  /* 0x0000f0560e004986 */ /* 0x0005e2000c101514 */
[----:B------:R-:W-:Y:S05]  /*15fe0*/  @!P0 EXIT ;  /* 0x000000000000894d */ /* 0x000fea0003800000 */
[----:B------:R-:W-:Y:S02]  /*15ff0*/  F2FP.F16.F32.PACK_AB R87, RZ, R87 ;  /* 0x00000057ff57723e */ /* 0x000fe400000000ff */
[----:B------:R-:W-:-:S05]  /*16000*/  MOV R17, R7 ;  /* 0x0000000700117202 */ /* 0x000fca0000000f00 */
[----:B------:R-:W-:Y:S01]  /*16010*/  STG.E.U16 desc[UR20][R16.64+0xf2], R87 ;  /* 0x0000f25710007986 */ /* 0x000fe2000c101514 */
[----:B------:R-:W-:Y:S05]  /*16020*/  EXIT ;  /* 0x000000000000794d */ /* 0x000fea0003800000 */
.L_x_9:
[----:B------:R-:W-:-:S13]  /*16030*/  ISETP.NE.AND P0, PT, RZ, UR7, PT ;  /* 0x00000007ff007c0c */ /* 0x000fda000bf05270 */
[----:B------:R-:W-:Y:S05]  /*16040*/  @P0 EXIT ;  /* 0x000000000000094d */ /* 0x000fea0003800000 */
[----:B------:R-:W-:-:S13]  /*16050*/  ELECT P0, URZ, PT ;  /* 0x00000000003f782f */ /* 0x000fda0003800000 */
[----:B------:R-:W-:Y:S05]  /*16060*/  @!P0 BRA `(.L_x_524) ;  /* 0x0000000400ec8947 */ /* 0x000fea0003800000 */
[----:B------:R-:W-:Y:S01]  /*16070*/  UISETP.GE.AND UP0, UPT, UR5, 0x1, UPT ;  /* 0x000000010500788c */ /* 0x000fe2000bf06270 */
[----:B------:R-:W-:-:S04]  /*16080*/  SHF.R.S32.HI R3, RZ, 0x1f, R4 ;  /* 0x0000001fff037819 */ /* 0x000fc80000011404 */
[----:B------:R-:W-:Y:S02]  /*16090*/  LEA.HI R3, R3, R4, RZ, 0x7 ;  /* 0x0000000403037211 */ /* 0x000fe400078f38ff */
[----:B------:R-:W-:-:S13]  /*160a0*/  PLOP3.LUT P0, PT, PT, PT, UP0, 0x80, 0x0 ;  /* 0x000000000000781c */ /* 0x000fda0003f0f008 */
[----:B------:R-:W-:Y:S05]  /*160b0*/  @!P0 BRA `(.L_x_524) ;  /* 0x0000000400d88947 */ /* 0x000fea0003800000 */
[----:B------:R-:W0:Y:S01]  /*160c0*/  S2R R0, SR_CTAID.X ;  /* 0x0000000000007919 */ /* 0x000e220000002500 */
[----:B------:R-:W-:Y:S01]  /*160d0*/  LOP3.LUT R3, R3, 0xffffff80, RZ, 0xc0, !PT ;  /* 0xffffff8003037812 */ /* 0x000fe200078ec0ff */
[----:B------:R-:W-:Y:S01]  /*160e0*/  UIMAD UR7, UR32, UR33, URZ ;  /* 0x00000021200772a4 */ /* 0x000fe2000f8e023f */
[C---:B------:R-:W-:Y:S01]  /*160f0*/  LOP3.LUT P0, RZ, R4.reuse, 0x1f, RZ, 0xc0, !PT ;  /* 0x0000001f04ff7812 */ /* 0x040fe2000780c0ff */
[----:B------:R-:W1:Y:S01]  /*16100*/  S2R R2, SR_CTAID.Y ;  /* 0x0000000000027919 */ /* 0x000e620000002600 */
[----:B------:R-:W-:Y:S01]  /*16110*/  ULDC UR8, c[0x0][0x384] ;  /* 0x0000e10000087ab9 */ /* 0x000fe20000000800 */
[----:B------:R-:W-:Y:S01]  /*16120*/  IMAD.IADD R3, R4, 0x1, -R3 ;  /* 0x0000000104037824 */ /* 0x000fe200078e0a03 */
[----:B------:R-:W-:Y:S01]  /*16130*/  UIMAD UR7, UR4, UR7, 0x1 ;  /* 0x00000001040774a4 */ /* 0x000fe2000f8e0207 */
[----:B------:R-:W-:Y:S01]  /*16140*/  IMAD.U32 R8, RZ, RZ, UR6 ;  /* 0x00000006ff087e24 */ /* 0x000fe2000f8e00ff */
[----:B------:R-:W-:Y:S01]  /*16150*/  ULDC UR9, c[0x0][0x388] ;  /* 0x0000e20000097ab9 */ /* 0x000fe20000000800 */
[----:B------:R-:W-:Y:S01]  /*16160*/  IMAD.MOV.U32 R4, RZ, RZ, 0x1 ;  /* 0x00000001ff047424 */ /* 0x000fe200078e00ff */
[----:B------:R-:W-:-:S02]  /*16170*/  ISETP.NE.AND P1, PT, R3, RZ, PT ;  /* 0x000000ff0300720c */ /* 0x000fc40003f25270 */
[----:B------:R-:W-:Y:S02]  /*16180*/  CS2R R6, SRZ ;  /* 0x0000000000067805 */ /* 0x000fe4000001ff00 */
[----:B------:R-:W-:Y:S02]  /*16190*/  ISETP.NE.OR P0, PT, R3, RZ, !P0 ;  /* 0x000000ff0300720c */ /* 0x000fe40004705670 */
[----:B------:R-:W-:Y:S02]  /*161a0*/  MOV R3, RZ ;  /* 0x000000ff00037202 */ /* 0x000fe40000000f00 */
[----:B------:R-:W-:Y:S02]  /*161b0*/  MOV R5, RZ ;  /* 0x000000ff00057202 */ /* 0x000fe40000000f00 */
[----:B------:R-:W-:Y:S01]  /*161c0*/  MOV R18, UR7 ;  /* 0x0000000700127c02 */ /* 0x000fe20008000f00 */
[----:B0-----:R-:W-:Y:S01]  /*161d0*/  IMAD.SHL.U32 R15, R0, 0x100, RZ ;  /* 0x00000100000f7824 */ /* 0x001fe200078e00ff */
[----:B------:R-:W-:Y:S01]  /*161e0*/  LOP3.LUT R0, R8, 0x2, RZ, 0xfc, !PT ;  /* 0x0000000208007812 */ /* 0x000fe200078efcff */
[----:B-1----:R-:W-:-:S02]  /*161f0*/  IMAD.SHL.U32 R14, R2, 0x80, RZ ;  /* 0x00000080020e7824 */ /* 0x002fc400078e00ff */
[----:B------:R-:W-:-:S04]  /*16200*/  IMAD.HI.U32 R2, R15, UR8, RZ ;  /* 0x000000080f027c27 */ /* 0x000fc8000f8e00ff */
[----:B------:R-:W-:Y:S01]  /*16210*/  VIADD R17, R14, 0x40 ;  /* 0x000000400e117836 */ /* 0x000fe20000000000 */
[----:B------:R-:W-:-:S07]  /*16220*/  SHF.R.U32.HI R2, RZ, UR9, R2 ;  /* 0x00000009ff027c19 */ /* 0x000fce0008011602 */
.L_x_528:
[----:B------:R-:W0:Y:S01]  /*16230*/  S2R R9, SR_CgaCtaId ;  /* 0x0000000000097919 */ /* 0x000e220000008800 */
[----:B------:R-:W-:-:S04]  /*16240*/  MOV R8, 0x400 ;  /* 0x0000040000087802 */ /* 0x000fc80000000f00 */
[----:B0-----:R-:W-:Y:S02]  /*16250*/  LEA R16, R9, R8, 0x18 ;  /* 0x0000000809107211 */ /* 0x001fe400078ec0ff */
[----:B------:R-:W-:-:S03]  /*16260*/  SHF.L.U32 R8, R4, 0x1f, RZ ;  /* 0x0000001f04087819 */ /* 0x000fc600000006ff */
[----:B------:R-:W-:-:S07]  /*16270*/  IMAD R11, R3, 0x8, R16 ;  /* 0x00000008030b7824 */ /* 0x000fce00078e0210 */
.L_x_525:
[----:B0-----:R0:W1:Y:S02]  /*16280*/  SYNCS.PHASECHK.TRANS64.TRYWAIT P2, [R11+URZ+0x30020], R8 ;  /* 0x030020080b0075a7 */ /* 0x001064000804017f */
[----:B-1----:R-:W-:Y:S05]  /*16290*/  @!P2 NANOSLEEP.SYNCS 0x989680 ;  /* 0x009896800000a95d */ /* 0x002fea0003900000 */
[----:B------:R-:W1:Y:S02]  /*162a0*/  @!P2 SYNCS.PHASECHK.TRANS64 P2, [R11+URZ+0x30020], R8 ;  /* 0x030020080b00a5a7 */ /* 0x000e64000804007f */
[----:B-1----:R-:W-:Y:S05]  /*162b0*/  @!P2 BRA `(.L_x_525) ;  /* 0xfffffffc00f0a947 */ /* 0x002fea000383ffff */
[----:B0-----:R-:W0:Y:S02]  /*162c0*/  @!P1 LDC R8, c[0x0][0x500] ;  /* 0x00014000ff089b82 */ /* 0x001e240000000800 */
[----:B0-----:R0:W-:Y:S02]  /*162d0*/  @!P1 SYNCS.ARRIVE.TRANS64 RZ, [R11+URZ+0x30000], R8 ;  /* 0x030000080bff99a7 */ /* 0x0011e4000800003f */
[----:B0-----:R-:W-:-:S04]  /*162e0*/  PRMT R8, R0, 0x9910, RZ ;  /* 0x0000991000087816 */ /* 0x001fc800000000ff */
[----:B------:R-:W-:-:S13]  /*162f0*/  ISETP.NE.AND P2, PT, R8, 0x2, PT ;  /* 0x000000020800780c */ /* 0x000fda0003f45270 */
[----:B------:R-:W-:Y:S05]  /*16300*/  @P2 BRA `(.L_x_526) ;  /* 0x0000000000042947 */ /* 0x000fea0003800000 */
[----:B------:R-:W-:Y:S01]  /*16310*/  BPT.TRAP 0x1 ;  /* 0x000000040000795c */ /* 0x000fe20000300000 */
.L_x_526:
[----:B------:R-:W-:Y:S05]  /*16320*/  @P0 BRA `(.L_x_527) ;  /* 0x0000000000040947 */ /* 0x000fea0003800000 */
[----:B------:R-:W-:Y:S01]  /*16330*/  BPT.TRAP 0x1 ;  /* 0x000000040000795c */ /* 0x000fe20000300000 */
.L_x_527:
[----:B------:R-:W0:Y:S01]  /*16340*/  LDC R10, c[0x0][0x380] ;  /* 0x0000e000ff0a7b82 */ /* 0x000e220000000800 */
[----:B------:R-:W-:Y:S01]  /*16350*/  R2UR UR7, R2 ;  /* 0x00000000020772ca */ /* 0x000fe200000e0000 */
[----:B------:R-:W-:Y:S01]  /*16360*/  ULDC UR28, c[0x0][0x38c] ;  /* 0x0000e300001c7ab9 */ /* 0x000fe20000000800 */
[C---:B------:R-:W-:Y:S01]  /*16370*/  R2UR UR26, R7.reuse ;  /* 0x00000000071a72ca */ /* 0x040fe200000e0000 */
[----:B------:R-:W-:Y:S01]  /*16380*/  UISETP.NE.AND UP0, UPT, UR28, 0x1, UPT ;  /* 0x000000011c00788c */ /* 0x000fe2000bf05270 */
[----:B------:R-:W-:Y:S01]  /*16390*/  VIADD R7, R7, 0x1 ;  /* 0x0000000107077836 */ /* 0x000fe20000000000 */
[C---:B------:R-:W-:Y:S01]  /*163a0*/  R2UR UR24, R3.reuse ;  /* 0x00000000031872ca */ /* 0x040fe200000e0000 */
[----:B------:R-:W-:Y:S01]  /*163b0*/  ULDC.64 UR30, c[0x0][0x198] ;  /* 0x00006600001e7ab9 */ /* 0x000fe20000000a00 */
[----:B------:R-:W1:Y:S01]  /*163c0*/  LDC.64 R8, c[0x0][0x3b8] ;  /* 0x0000ee00ff087b82 */ /* 0x000e620000000a00 */
[----:B------:R-:W-:Y:S01]  /*163d0*/  R2UR UR18, R16 ;  /* 0x00000000101272ca */ /* 0x000fe200000e0000 */
[----:B------:R-:W-:Y:S01]  /*163e0*/  VIADD R18, R18, 0xffffffff ;  /* 0xffffffff12127836 */ /* 0x000fe20000000000 */
[----:B------:R-:W-:Y:S01]  /*163f0*/  LEA R16, R3, R16, 0xe ;  /* 0x0000001003107211 */ /* 0x000fe200078e70ff */
[----:B------:R-:W-:Y:S01]  /*16400*/  ULDC.64 UR10, c[0x0][0x3d0] ;  /* 0x0000f400000a7ab9 */ /* 0x000fe20000000a00 */
[----:B------:R-:W-:Y:S01]  /*16410*/  R2UR UR25, R11 ;  /* 0x000000000b1972ca */ /* 0x000fe200000e0000 */
[----:B------:R-:W-:Y:S01]  /*16420*/  UIADD3 UR22, UP1, UR30, 0xf0, URZ ;  /* 0x000000f01e167890 */ /* 0x000fe2000ff3e03f */
[----:B------:R-:W-:Y:S01]  /*16430*/  R2UR UR20, R5 ;  /* 0x00000000051472ca */ /* 0x000fe200000e0000 */
[----:B------:R-:W1:Y:S01]  /*16440*/  LDC.64 R12, c[0x0][0x3d8] ;  /* 0x0000f600ff0c7b82 */ /* 0x000e620000000a00 */
[----:B------:R-:W-:Y:S01]  /*16450*/  @UP0 ULDC.64 UR12, c[0x0][0x390] ;  /* 0x0000e400000c0ab9 */ /* 0x000fe20000000a00 */
[----:B------:R-:W-:Y:S01]  /*16460*/  R2UR UR21, R6 ;  /* 0x00000000061572ca */ /* 0x000fe200000e0000 */
[----:B------:R-:W-:Y:S01]  /*16470*/  UIADD3 UR30, UP2, UR30, 0x1f0, URZ ;  /* 0x000001f01e1e7890 */ /* 0x000fe2000ff5e03f */
[----:B------:R-:W-:Y:S01]  /*16480*/  ISETP.GT.AND P5, PT, R18, 0x1, PT ;  /* 0x000000011200780c */ /* 0x000fe20003fa4270 */
[----:B------:R-:W-:Y:S01]  /*16490*/  USHF.L.U32 UR26, UR26, 0x6, URZ ;  /* 0x000000061a1a7899 */ /* 0x000fe2000800063f */
[----:B------:R-:W-:Y:S01]  /*164a0*/  VIADD R3, R3, 0x1 ;  /* 0x0000000103037836 */ /* 0x000fe20000000000 */
[----:B------:R-:W-:Y:S01]  /*164b0*/  ULEA UR24, UR24, UR18, 0xf ;  /* 0x0000001218187291 */ /* 0x000fe2000f8e783f */
[----:B0-----:R-:W-:Y:S01]  /*164c0*/  ISETP.NE.AND P2, PT, R10, 0x1, PT ;  /* 0x000000010a00780c */ /* 0x001fe20003f45270 */
[----:B------:R-:W-:Y:S01]  /*164d0*/  UIADD3.X UR23, URZ, UR31, URZ, UP1, !UPT ;  /* 0x0000001f3f177290 */ /* 0x000fe20008ffe43f */
[----:B------:R-:W-:Y:S01]  /*164e0*/  R2UR UR18, R14 ;  /* 0x000000000e1272ca */ /* 0x000fe200000e0000 */
[----:B------:R-:W-:Y:S01]  /*164f0*/  UIADD3 UR25, UR25, 0x30000, URZ ;  /* 0x0003000019197890 */ /* 0x000fe2000fffe03f */
[C---:B------:R-:W-:Y:S01]  /*16500*/  ISETP.NE.AND P4, PT, R3.reuse, 0x4, PT ;  /* 0x000000040300780c */ /* 0x040fe20003f85270 */
[----:B------:R-:W-:Y:S01]  /*16510*/  UIADD3.X UR31, URZ, UR31, URZ, UP2, !UPT ;  /* 0x0000001f3f1f7290 */ /* 0x000fe200097fe43f */
[----:B------:R-:W-:Y:S01]  /*16520*/  UMOV UR14, 0x0 ;  /* 0x00000000000e7882 */ /* 0x000fe20000000000 */
[----:B------:R-:W-:Y:S01]  /*16530*/  UMOV UR15, 0x10000000 ;  /* 0x10000000000f7882 */ /* 0x000fe20000000000 */
[----:B------:R-:W-:Y:S01]  /*16540*/  UMOV UR19, UR26 ;  /* 0x0000001a00137c82 */ /* 0x000fe20008000000 */
[----:B------:R-:W-:-:S04]  /*16550*/  SEL R3, R3, RZ, P4 ;  /* 0x000000ff03037207 */ /* 0x000fc80002000000 */
[----:B------:R-:W-:Y:S01]  /*16560*/  @P2 IMAD.U32 R19, RZ, RZ, UR7 ;  /* 0x00000007ff132e24 */ /* 0x000fe2000f8e00ff */
[----:B------:R-:W-:Y:S01]  /*16570*/  R2UR UR7, R15 ;  /* 0x000000000f0772ca */ /* 0x000fe200000e0000 */
[----:B-1----:R-:W-:-:S03]  /*16580*/  IMAD R8, R5, R8, R12 ;  /* 0x0000000805087224 */ /* 0x002fc600078e020c */
[----:B------:R-:W-:Y:S01]  /*16590*/  @P2 R2UR UR7, R19 ;  /* 0x00000000130722ca */ /* 0x000fe200000e0000 */
[----:B------:R-:W-:Y:S01]  /*165a0*/  IMAD R9, R6, R9, R13 ;  /* 0x0000000906097224 */ /* 0x000fe200078e020d */
[----:B------:R-:W-:-:S04]  /*165b0*/  ISETP.NE.AND P2, PT, R7, UR4, PT ;  /* 0x0000000407007c0c */ /* 0x000fc8000bf45270 */
[----:B------:R-:W-:Y:S02]  /*165c0*/  PRMT R8, R8, 0x40, R9 ;  /* 0x0000004008087816 */ /* 0x000fe40000000009 */
[----:B------:R-:W0:Y:S01]  /*165d0*/  LDC R9, c[0x0][0x3c8] ;  /* 0x0000f200ff097b82 */ /* 0x000e220000000800 */
[----:B------:R-:W-:Y:S02]  /*165e0*/  SEL R7, R7, RZ, P2 ;  /* 0x000000ff07077207 */ /* 0x000fe40001000000 */
[----:B------:R-:W-:Y:S01]  /*165f0*/  R2UR UR34, R8 ;  /* 0x00000000082272ca */ /* 0x000fe200000e0000 */
[C---:B------:R-:W-:Y:S01]  /*16600*/  VIADD R8, R5.reuse, 0x1 ;  /* 0x0000000105087836 */ /* 0x040fe20000000000 */
[----:B------:R-:W-:Y:S02]  /*16610*/  UIADD3 UR8, -UR7, URZ, URZ ;  /* 0x0000003f07087290 */ /* 0x000fe4000fffe13f */
[----:B------:R-:W-:Y:S01]  /*16620*/  UIMAD.WIDE.U32 UR16, UR7, UR12, URZ ;  /* 0x0000000c071072a5 */ /* 0x000fe2000f8e003f */
[----:B------:R-:W-:Y:S01]  /*16630*/  @P2 IADD3 R8, R5, RZ, RZ ;  /* 0x000000ff05082210 */ /* 0x000fe20007ffe0ff */
[----:B------:R-:W-:Y:S01]  /*16640*/  UMOV UR29, UR7 ;  /* 0x00000007001d7c82 */ /* 0x000fe20008000000 */
[----:B------:R-:W-:Y:S01]  /*16650*/  UMOV UR12, UR20 ;  /* 0x00000014000c7c82 */ /* 0x000fe20008000000 */
[----:B------:R-:W-:Y:S01]  /*16660*/  IMAD R10, R10, UR8, R15 ;  /* 0x000000080a0a7c24 */ /* 0x000fe2000f8e020f */
[----:B------:R-:W-:Y:S01]  /*16670*/  @UP0 USHF.R.U32.HI UR29, URZ, UR13, UR17 ;  /* 0x0000000d3f1d0299 */ /* 0x000fe20008011611 */
[----:B------:R-:W-:Y:S01]  /*16680*/  R2UR UR13, R16 ;  /* 0x00000000100d72ca */ /* 0x000fe200000e0000 */
[----:B------:R-:W-:Y:S01]  /*16690*/  ULDC.64 UR8, c[0x0][0x3b0] ;  /* 0x0000ec0000087ab9 */ /* 0x000fe20000000a00 */
[----:B------:R-:W-:Y:S01]  /*166a0*/  UMOV UR17, UR25 ;  /* 0x0000001900117c82 */ /* 0x000fe20008000000 */
[----:B------:R-:W-:Y:S01]  /*166b0*/  R2UR UR27, R10 ;  /* 0x000000000a1b72ca */ /* 0x000fe200000e0000 */
[----:B------:R-:W-:Y:S01]  /*166c0*/  UIADD3 UR16, -UR29, URZ, URZ ;  /* 0x0000003f1d107290 */ /* 0x000fe2000fffe13f */
[----:B------:R-:W-:-:S03]  /*166d0*/  SEL R5, RZ, 0x1, P4 ;  /* 0x00000001ff057807 */ /* 0x000fc60002000000 */
[----:B------:R-:W-:Y:S01]  /*166e0*/  UIMAD UR28, UR28, UR16, UR7 ;  /* 0x000000101c1c72a4 */ /* 0x000fe2000f8e0207 */
[----:B------:R-:W-:Y:S01]  /*166f0*/  LOP3.LUT R4, R4, R5, RZ, 0x3c, !PT ;  /* 0x0000000504047212 */ /* 0x000fe200078e3cff */
[----:B------:R-:W-:Y:S01]  /*16700*/  UPRMT UR7, UR34, 0x5410, URZ ;  /* 0x0000541022077896 */ /* 0x000fe2000800003f */
[----:B0-----:R-:W-:Y:S01]  /*16710*/  ISETP.NE.AND P3, PT, R8, R9, PT ;  /* 0x000000090800720c */ /* 0x001fe20003f65270 */
[----:B------:R-:W-:Y:S01]  /*16720*/  UIMAD UR28, UR28, UR9, UR11 ;  /* 0x000000091c1c72a4 */ /* 0x000fe2000f8e020b */
[----:B------:R-:W-:Y:S01]  /*16730*/  IADD3 R9, R6, 0x1, RZ ;  /* 0x0000000106097810 */ /* 0x000fe20007ffe0ff */
[----:B------:R-:W-:Y:S01]  /*16740*/  UIADD3 UR16, UR13, 0x20000, URZ ;  /* 0x000200000d107890 */ /* 0x000fe2000fffe03f */
[----:B------:R-:W-:Y:S01]  /*16750*/  SEL R5, R8, RZ, P3 ;  /* 0x000000ff08057207 */ /* 0x000fe20001800000 */
[----:B------:R-:W-:Y:S01]  /*16760*/  UIMAD UR27, UR27, UR8, UR10 ;  /* 0x000000081b1b72a4 */ /* 0x000fe2000f8e020a */
[----:B------:R-:W-:Y:S01]  /*16770*/  R2UR UR10, R17 ;  /* 0x00000000110a72ca */ /* 0x000fe200000e0000 */
[----:B------:R-:W-:Y:S01]  /*16780*/  UIADD3 UR8, UR13, 0x22000, URZ ;  /* 0x000220000d087890 */ /* 0x000fe2000fffe03f */
[----:B------:R-:W-:-:S02]  /*16790*/  UMOV UR9, UR25 ;  /* 0x0000001900097c82 */ /* 0x000fc40008000000 */
[----:B------:R-:W-:Y:S01]  /*167a0*/  UMOV UR13, UR21 ;  /* 0x00000015000d7c82 */ /* 0x000fe20008000000 */
[----:B------:R-:W-:Y:S02]  /*167b0*/  UMOV UR11, UR26 ;  /* 0x0000001a000b7c82 */ /* 0x000fe40008000000 */
[----:B------:R-:W-:Y:S01]  /*167c0*/  @P3 IMAD.MOV R9, RZ, RZ, R6 ;  /* 0x000000ffff093224 */ /* 0x000fe200078e0206 */
[----:B------:R0:W-:Y:S03]  /*167d0*/  UTMALDG.4D.IM2COL [UR24], [UR22], UR7 ;  /* 0x00000018160073b4 */ /* 0x0001e60008058007 */
[----:B------:R-:W-:Y:S01]  /*167e0*/  IMAD.MOV.U32 R6, RZ, RZ, R9 ;  /* 0x000000ffff067224 */ /* 0x000fe200078e0009 */
[----:B------:R0:W-:Y:S01]  /*167f0*/  UTMALDG.4D [UR16], [UR30], desc[UR14] ;  /* 0x00000e101e0075b4 */ /* 0x0001e20008019000 */
[----:B------:R0:W-:Y:S02]  /*16800*/  UTMALDG.4D [UR8], [UR30], desc[UR14] ;  /* 0x00000e081e0075b4 */ /* 0x0001e40008019000 */
[----:B0-----:R-:W-:Y:S05]  /*16810*/  @P5 BRA `(.L_x_528) ;  /* 0xfffffff800845947 */ /* 0x001fea000383ffff */
.L_x_524:
[----:B------:R-:W-:Y:S05]  /*16820*/  WARPSYNC.ALL ;  /* 0x0000000000007948 */ /* 0x000fea0003800000 */
[----:B------:R-:W-:-:S13]  /*16830*/  ELECT P0, URZ, PT ;  /* 0x00000000003f782f */ /* 0x000fda0003800000 */
[----:B------:R-:W-:Y:S05]  /*16840*/  @!P0 EXIT ;  /* 0x000000000000894d */ /* 0x000fea0003800000 */
[----:B------:R-:W-:-:S04]  /*16850*/  ULOP3.LUT UR6, UR6, 0x2, URZ, 0xfc, !UPT ;  /* 0x0000000206067892 */ /* 0x000fc8000f8efc3f */
[----:B------:R-:W-:-:S06]  /*16860*/  UISETP.NE.AND UP0, UPT, UR6, 0x3, UPT ;  /* 0x000000030600788c */ /* 0x000fcc000bf05270 */
[----:B------:R-:W-:-:S13]  /*16870*/  PLOP3.LUT P0, PT, PT, PT, UP0, 0x80, 0x0 ;  /* 0x000000000000781c */ /* 0x000fda0003f0f008 */
[----:B------:R-:W-:Y:S05]  /*16880*/  @!P0 BRA `(.L_x_529) ;  /* 0x0000000000048947 */ /* 0x000fea0003800000 */
[----:B------:R-:W-:Y:S01]  /*16890*/  BPT.TRAP 0x1 ;  /* 0x000000040000795c */ /* 0x000fe20000300000 */
.L_x_529:
[----:B------:R-:W0:Y:S01]  /*168a0*/  S2UR UR7, SR_CgaCtaId ;  /* 0x00000000000779c3 */ /* 0x000e220000008800 */
[----:B------:R-:W-:Y:S01]  /*168b0*/  ULOP3.LUT UP0, URZ, UR5, 0x4, URZ, 0xc0, !UPT ;  /* 0x00000004053f7892 */ /* 0x000fe2000f80c03f */
[----:B------:R-:W-:Y:S01]  /*168c0*/  UMOV UR6, 0x400 ;  /* 0x0000040000067882 */ /* 0x000fe20000000000 */
[----:B------:R-:W-:Y:S02]  /*168d0*/  USHF.L.U32 UR4, UR5, 0x3, URZ ;  /* 0x0000000305047899 */ /* 0x000fe4000800063f */
[----:B------:R-:W-:Y:S02]  /*168e0*/  USEL UR8, URZ, 0x1, UP0 ;  /* 0x000000013f087887 */ /* 0x000fe40008000000 */
[----:B------:R-:W-:-:S04]  /*168f0*/  ULOP3.LUT UR5, UR5, 0x3, URZ, 0xc0, !UPT ;  /* 0x0000000305057892 */ /* 0x000fc8000f8ec03f */
[----:B------:R-:W-:-:S04]  /*16900*/  MOV R0, UR8 ;  /* 0x0000000800007c02 */ /* 0x000fc80008000f00 */
[----:B------:R-:W-:Y:S01]  /*16910*/  SHF.L.U32 R0, R0, 0x1f, RZ ;  /* 0x0000001f00007819 */ /* 0x000fe200000006ff */
[----:B0-----:R-:W-:Y:S02]  /*16920*/  ULEA UR7, UR7, UR6, 0x18 ;  /* 0x0000000607077291 */ /* 0x001fe4000f8ec03f */
[----:B------:R-:W-:Y:S02]  /*16930*/  ULOP3.LUT UR6, UR4, 0x18, URZ, 0xc0, !UPT ;  /* 0x0000001804067892 */ /* 0x000fe4000f8ec03f */
[----:B------:R-:W-:-:S04]  /*16940*/  UIADD3 UR4, UR7, 0x30020, URZ ;  /* 0x0003002007047890 */ /* 0x000fc8000fffe03f */
[----:B------:R-:W-:-:S12]  /*16950*/  UIADD3 UR6, UR4, UR6, URZ ;  /* 0x0000000604067290 */ /* 0x000fd8000fffe03f */
.L_x_530:
[----:B0-----:R-:W-:-:S04]  /*16960*/  IMAD.U32 R3, RZ, RZ, UR6 ;  /* 0x00000006ff037e24 */ /* 0x001fc8000f8e00ff */
[----:B------:R0:W1:Y:S03]  /*16970*/  SYNCS.PHASECHK.TRANS64.TRYWAIT P0, [R3+URZ], R0 ;  /* 0x00000000030075a7 */ /* 0x000066000800017f */
[----:B-1----:R-:W-:Y:S05]  /*16980*/  @!P0 NANOSLEEP.SYNCS 0x989680 ;  /* 0x009896800000895d */ /* 0x002fea0003900000 */
[----:B------:R-:W1:Y:S02]  /*16990*/  @!P0 SYNCS.PHASECHK.TRANS64 P0, [R3+URZ], R0 ;  /* 0x00000000030085a7 */ /* 0x000e64000800007f */
[----:B-1----:R-:W-:Y:S05]  /*169a0*/  @!P0 BRA `(.L_x_530) ;  /* 0xfffffffc00ec8947 */ /* 0x002fea000383ffff */
[----:B------:R-:W-:-:S04]  /*169b0*/  UIADD3 UR5, UR5, 0x1, URZ ;  /* 0x0000000105057890 */ /* 0x000fc8000fffe03f */
[----:B------:R-:W-:Y:S02]  /*169c0*/  UISETP.EQ.XOR UP0, UPT, UR5, 0x4, !UP0 ;  /* 0x000000040500788c */ /* 0x000fe4000c702a70 */
[----:B------:R-:W-:Y:S02]  /*169d0*/  UISETP.NE.AND UP1, UPT, UR5, 0x4, UPT ;  /* 0x000000040500788c */ /* 0x000fe4000bf25270 */
[----:B------:R-:W-:Y:S02]  /*169e0*/  USEL UR6, URZ, 0x1, !UP0 ;  /* 0x000000013f067887 */ /* 0x000fe4000c000000 */
[----:B------:R-:W-:-:S04]  /*169f0*/  USEL UR5, UR5, URZ, UP1 ;  /* 0x0000003f05057287 */ /* 0x000fc80008800000 */
[----:B0-----:R-:W-:Y:S01]  /*16a00*/  IMAD.U32 R0, RZ, RZ, UR6 ;  /* 0x00000006ff007e24 */ /* 0x001fe2000f8e00ff */
[----:B------:R-:W-:-:S04]  /*16a10*/  ULEA UR7, UR5, UR4, 0x3 ;  /* 0x0000000405077291 */ /* 0x000fc8000f8e183f */
[----:B------:R-:W-:-:S08]  /*16a20*/  SHF.L.U32 R0, R0, 0x1f, RZ ;  /* 0x0000001f00007819 */ /* 0x000fd000000006ff */
.L_x_531:
[----:B0-----:R-:W-:-:S04]  /*16a30*/  MOV R3, UR7 ;  /* 0x0000000700037c02 */ /* 0x001fc80008000f00 */
[----:B------:R0:W1:Y:S03]  /*16a40*/  SYNCS.PHASECHK.TRANS64.TRYWAIT P0, [R3+URZ], R0 ;  /* 0x00000000030075a7 */ /* 0x000066000800017f */
[----:B-1----:R-:W-:Y:S05]  /*16a50*/  @!P0 NANOSLEEP.SYNCS 0x989680 ;  /* 0x009896800000895d */ /* 0x002fea0003900000 */
[----:B------:R-:W1:Y:S02]  /*16a60*/  @!P0 SYNCS.PHASECHK.TRANS64 P0, [R3+URZ], R0 ;  /* 0x00000000030085a7 */ /* 0x000e64000800007f */
[----:B-1----:R-:W-:Y:S05]  /*16a70*/  @!P0 BRA `(.L_x_531) ;  /* 0xfffffffc00ec8947 */ /* 0x002fea000383ffff */
[----:B------:R-:W-:-:S04]  /*16a80*/  UIADD3 UR5, UR5, 0x1, URZ ;  /* 0x0000000105057890 */ /* 0x000fc8000fffe03f */
[----:B------:R-:W-:Y:S02]  /*16a90*/  UISETP.EQ.XOR UP0, UPT, UR5, 0x4, UP0 ;  /* 0x000000040500788c */ /* 0x000fe40008702a70 */
[----:B------:R-:W-:Y:S02]  /*16aa0*/  UISETP.NE.AND UP1, UPT, UR5, 0x4, UPT ;  /* 0x000000040500788c */ /* 0x000fe4000bf25270 */
[----:B------:R-:W-:Y:S02]  /*16ab0*/  USEL UR6, URZ, 0x1, !UP0 ;  /* 0x000000013f067887 */ /* 0x000fe4000c000000 */
[----:B------:R-:W-:-:S04]  /*16ac0*/  USEL UR5, UR5, URZ, UP1 ;  /* 0x0000003f05057287 */ /* 0x000fc80008800000 */
[----:B0-----:R-:W-:Y:S01]  /*16ad0*/  IMAD.U32 R0, RZ, RZ, UR6 ;  /* 0x00000006ff007e24 */ /* 0x001fe2000f8e00ff */
[----:B------:R-:W-:-:S04]  /*16ae0*/  ULEA UR7, UR5, UR4, 0x3 ;  /* 0x0000000405077291 */ /* 0x000fc8000f8e183f */
[----:B------:R-:W-:-:S08]  /*16af0*/  SHF.L.U32 R0, R0, 0x1f, RZ ;  /* 0x0000001f00007819 */ /* 0x000fd000000006ff */
.L_x_532:
[----:B0-----:R-:W-:-:S04]  /*16b00*/  IMAD.U32 R3, RZ, RZ, UR7 ;  /* 0x00000007ff037e24 */ /* 0x001fc8000f8e00ff */
        /* <DEDUP_REMOVED lines=9> */
[----:B0-----:R-:W-:Y:S01]  /*16ba0*/  MOV R0, UR6 ;  /* 0x0000000600007c02 */ /* 0x001fe20008000f00 */
[----:B------:R-:W-:-:S03]  /*16bb0*/  ULEA UR5, UR5, UR4, 0x3 ;  /* 0x0000000405057291 */ /* 0x000fc6000f8e183f */
[----:B------:R-:W-:-:S09]  /*16bc0*/  SHF.L.U32 R0, R0, 0x1f, RZ ;  /* 0x0000001f00007819 */ /* 0x000fd200000006ff */
.L_x_533:
[----:B0-----:R-:W-:-:S04]  /*16bd0*/  IMAD.U32 R3, RZ, RZ, UR5 ;  /* 0x00000005ff037e24 */ /* 0x001fc8000f8e00ff */
[----:B------:R0:W1:Y:S03]  /*16be0*/  SYNCS.PHASECHK.TRANS64.TRYWAIT P0, [R3+URZ], R0 ;  /* 0x00000000030075a7 */ /* 0x000066000800017f */
[----:B-1----:R-:W-:Y:S05]  /*16bf0*/  @!P0 NANOSLEEP.SYNCS 0x989680 ;  /* 0x009896800000895d */ /* 0x002fea0003900000 */
[----:B------:R-:W1:Y:S02]  /*16c00*/  @!P0 SYNCS.PHASECHK.TRANS64 P0, [R3+URZ], R0 ;  /* 0x00000000030085a7 */ /* 0x000e64000800007f */
[----:B-1----:R-:W-:Y:S05]  /*16c10*/  @P0 EXIT ;  /* 0x000000000000094d */ /* 0x002fea0003800000 */
[----:B------:R-:W-:Y:S05]  /*16c20*/  BRA `(.L_x_533) ;  /* 0xfffffffc00e87947 */ /* 0x000fea000383ffff */
.L_x_534:
[----:B------:R-:W-:-:S00]  /*16c30*/  BRA `(.L_x_534) ;  /* 0xfffffffc00fc7947 */ /* 0x000fc0000383ffff */
[----:B------:R-:W-:-:S00]  /*16c40*/  NOP ;  /* 0x0000000000007918 */ /* 0x000fc00000000000 */
        /* <DEDUP_REMOVED lines=11> */
.L_x_535:


//--------------------- .nv.shared._ZN7cutlass13device_kernelINS_4conv6kernel13ConvUniversalINS1_16ConvProblemShapeILNS1_8OperatorE1ELi2EEENS1_10collective14CollectiveConvINS1_46MainloopSm90TmaGmmaWarpSpecializedImplicitGemmILS5_1ELi4ELi2EN4cute5tupleIJNSA_1CILi1EEESD_SD_EEENS1_36KernelImplicitTmaWarpSpecializedSm90ELi1EEENSB_IJNSC_ILi256EEENSC_ILi128EEENSB_IJNSC_ILi64EEEEEEEEENS_6half_tESM_NSA_8TiledMMAINSA_8MMA_AtomIJNSA_4SM904GMMA26MMA_64x128x16_F32F16F16_SSILNSQ_5MajorE0ELSS_1ELNSQ_7ScaleInE1ELST_1EEEEEENSA_6LayoutISE_NSB_IJNSC_ILi0EEESX_SX_EEEEENSB_IJNSA_10UnderscoreES10_S10_EEEEENS7_6detail26Sm90ImplicitGemmTileTraitsINSA_20SM90_TMA_LOAD_IM2COLENSA_14ComposedLayoutINSA_7SwizzleILi3ELi4ELi3EEENSA_18smem_ptr_flag_bitsILi16EEENSW_INSB_IJNSB_IJNSC_ILi8EEENSC_ILi32EEEEEENSB_IJSJ_SD_EEENSB_IJSD_NSC_ILi4EEEEEEEEENSB_IJNSB_IJSJ_NSC_ILi512EEEEEENSB_IJSD_SX_EEENSB_IJSX_NSC_ILi16384EEEEEEEEEEEEEvEENS14_INSA_13SM90_TMA_LOADENS16_IS18_S1A_NSW_INSB_IJNSB_IJSJ_NSC_ILi2EEEEEENSB_IJS1B_S1B_EEES1G_EEENSB_IJNSB_IJSD_NSC_ILi4096EEEEEES1J_NSB_IJSX_NSC_ILi8192EEEEEEEEEEEEEvEEEENS_8epilogue10collective6detail29Sm90TmaWarpSpecializedAdapterINS26_15DefaultEpilogueISM_NSB_IJNSB_IJlllEEESD_SX_EEES2B_NS25_6thread17LinearCombinationISM_Li1EffLNS2C_9ScaleType4KindE0ELNS_15FloatRoundStyleE2ESM_EENS_4gemm15EpilogueDefaultEEEEEvvEEEEvNT_6ParamsE --------------------------
	.section	.nv.shared._ZN7cutlass13device_kernelINS_4conv6kernel13ConvUniversalINS1_16ConvProblemShapeILNS1_8OperatorE1ELi2EEENS1_10collective14CollectiveConvINS1_46MainloopSm90TmaGmmaWarpSpecializedImplicitGemmILS5_1ELi4ELi2EN4cute5tupleIJNSA_1CILi1EEESD_SD_EEENS1_36KernelImplicitTmaWarpSpecializedSm90ELi1EEENSB_IJNSC_ILi256EEENSC_ILi128EEENSB_IJNSC_ILi64EEEEEEEEENS_6half_tESM_NSA_8TiledMMAINSA_8MMA_AtomIJNSA_4SM904GMMA26MMA_64x128x16_F32F16F16_SSILNSQ_5MajorE0ELSS_1ELNSQ_7ScaleInE1ELST_1EEEEEENSA_6LayoutISE_NSB_IJNSC_ILi0EEESX_SX_EEEEENSB_IJNSA_10UnderscoreES10_S10_EEEEENS7_6detail26Sm90ImplicitGemmTileTraitsINSA_20SM90_TMA_LOAD_IM2COLENSA_14ComposedLayoutINSA_7SwizzleILi3ELi4ELi3EEENSA_18smem_ptr_flag_bitsILi16EEENSW_INSB_IJNSB_IJNSC_ILi8EEENSC_ILi32EEEEEENSB_IJSJ_SD_EEENSB_IJSD_NSC_ILi4EEEEEEEEENSB_IJNSB_IJSJ_NSC_ILi512EEEEEENSB_IJSD_SX_EEENSB_IJSX_NSC_ILi16384EEEEEEEEEEEEEvEENS14_INSA_13SM90_TMA_LOADENS16_IS18_S1A_NSW_INSB_IJNSB_IJSJ_NSC_ILi2EEEEEENSB_IJS1B_S1B_EEES1G_EEENSB_IJNSB_IJSD_NSC_ILi4096EEEEEES1J_NSB_IJSX_NSC_ILi8192EEEEEEEEEEEEEvEEEENS_8epilogue10collective6detail29Sm90TmaWarpSpecializedAdapterINS26_15DefaultEpilogueISM_NSB_IJNSB_IJlllEEESD_SX_EEES2B_NS25_6thread17LinearCombinationISM_Li1EffLNS2C_9ScaleType4KindE0ELNS_15FloatRoundStyleE2ESM_EENS_4gemm15EpilogueDefaultEEEEEvvEEEEvNT_6ParamsE,"aw",@nobits
	.sectionflags	@""
	.align	16
	.zero		1024


//--------------------- .nv.shared.reserved.0     --------------------------
	.section	.nv.shared.reserved.0,"aw",@nobits
	.weak		__nv_reservedSMEM_offset_0_alias
	.size		__nv_reservedSMEM_offset_0_alias, 0, 0
	.other		__nv_reservedSMEM_offset_0_alias,@"STO_CUDA_RESERVED_SHARED STV_DEFAULT"
__nv_reservedSMEM_offset_0_alias:
	.zero		0


//--------------------- .nv.global                --------------------------
	.section	.nv.global,"aw",@nobits
.nv.global:
	.type		_ZN39_INTERNAL_05973ace_4_k_cu_cf1d3136_26164cute1_E,@object
	.size		_ZN39_INTERNAL_05973ace_4_k_cu_cf1d3136_26164cute1_E,(_ZN39_INTERNAL_05973ace_4_k_cu_cf1d3136_26164cuda3std3__45__cpo6cbeginE - _ZN39_INTERNAL_05973ace_4_k_cu_cf1d3136_26164cute1_E)
_ZN39_INTERNAL_05973ace_4_k_cu_cf1d3136_26164cute1_E:
	.zero		1
	.type		_ZN39_INTERNAL_05973ace_4_k_cu_cf1d3136_26164cuda3std3__45__cpo6cbeginE,@object
	.size		_ZN39_INTERNAL_05973ace_4_k_cu_cf1d3136_26164cuda3std3__45__cpo6cbeginE,(_ZN39_INTERNAL_05973ace_4_k_cu_cf1d3136_26164cuda3std3__48in_placeE - _ZN39_INTERNAL_05973ace_4_k_cu_cf1d3136_26164cuda3std3__45__cpo6cbeginE)
_ZN39_INTERNAL_05973ace_4_k_cu_cf1d3136_26164cuda3std3__45__cpo6cbeginE:
	.zero		1
	.type		_ZN39_INTERNAL_05973ace_4_k_cu_cf1d3136_26164cuda3std3__48in_placeE,@object
	.size		_ZN39_INTERNAL_05973ace_4_k_cu_cf1d3136_26164cuda3std3__48in_placeE,(_ZN39_INTERNAL_05973ace_4_k_cu_cf1d3136_26164cuda3std6ranges3__45__cpo9iter_moveE - _ZN39_INTERNAL_05973ace_4_k_cu_cf1d3136_26164cuda3std3__48in_placeE)
_ZN39_INTERNAL_05973ace_4_k_cu_cf1d3136_26164cuda3std3__48in_placeE:
	.zero		1
	.type		_ZN39_INTERNAL_05973ace_4_k_cu_cf1d3136_26164cuda3std6ranges3__45__cpo9iter_moveE,@object
	.size		_ZN39_INTERNAL_05973ace_4_k_cu_cf1d3136_26164cuda3std6ranges3__45__cpo9iter_moveE,(_ZN39_INTERNAL_05973ace_4_k_cu_cf1d3136_26164cuda3std3__45__cpo5beginE - _ZN39_INTERNAL_05973ace_4_k_cu_cf1d3136_26164cuda3std6ranges3__45__cpo9iter_moveE)
_ZN39_INTERNAL_05973ace_4_k_cu_cf1d3136_26164cuda3std6ranges3__45__cpo9iter_moveE:
	.zero		1
	.type		_ZN39_INTERNAL_05973ace_4_k_cu_cf1d3136_26164cuda3std3__45__cpo5beginE,@object
	.size		_ZN39_INTERNAL_05973ace_4_k_cu_cf1d3136_26164cuda3std3__45__cpo5beginE,(_ZN39_INTERNAL_05973ace_4_k_cu_cf1d3136_26164cuda3std3__441_GLOBAL__N__05973ace_4_k_cu_cf1d3136_26166ignoreE - _ZN39_INTERNAL_05973ace_4_k_cu_cf1d3136_26164cuda3std3__45__cpo5beginE)
_ZN39_INTERNAL_05973ace_4_k_cu_cf1d3136_26164cuda3std3__45__cpo5beginE:
	.zero		1
	.type		_ZN39_INTERNAL_05973ace_4_k_cu_cf1d3136_26164cuda3std3__441_GLOBAL__N__05973ace_4_k_cu_cf1d3136_26166ignoreE,@object
	.size		_ZN39_INTERNAL_05973ace_4_k_cu_cf1d3136_26164cuda3std3__441_GLOBAL__N__05973ace_4_k_cu_cf1d3136_26166ignoreE,(_ZN39_INTERNAL_05973ace_4_k_cu_cf1d3136_26164cute7productE - _ZN39_INTERNAL_05973ace_4_k_cu_cf1d3136_26164cuda3std3__441_GLOBAL__N__05973ace_4_k_cu_cf1d3136_26166ignoreE)
_ZN39_INTERNAL_05973ace_4_k_cu_cf1d3136_26164cuda3std3__441_GLOBAL__N__05973ace_4_k_cu_cf1d3136_26166ignoreE:
	.zero		1
	.type		_ZN39_INTERNAL_05973ace_4_k_cu_cf1d3136_26164cute7productE,@object
	.size		_ZN39_INTERNAL_05973ace_4_k_cu_cf1d3136_26164cute7productE,(_ZN39_INTERNAL_05973ace_4_k_cu_cf1d3136_26164cuda3std3__45__cpo3endE - _ZN39_INTERNAL_05973ace_4_k_cu_cf1d3136_26164cute7productE)
_ZN39_INTERNAL_05973ace_4_k_cu_cf1d3136_26164cute7productE:
	.zero		1
	.type		_ZN39_INTERNAL_05973ace_4_k_cu_cf1d3136_26164cuda3std3__45__cpo3endE,@object
	.size		_ZN39_INTERNAL_05973ace_4_k_cu_cf1d3136_26164cuda3std3__45__cpo3endE,(_ZN39_INTERNAL_05973ace_4_k_cu_cf1d3136_26164cuda3std3__419piecewise_constructE - _ZN39_INTERNAL_05973ace_4_k_cu_cf1d3136_26164cuda3std3__45__cpo3endE)
_ZN39_INTERNAL_05973ace_4_k_cu_cf1d3136_26164cuda3std3__45__cpo3endE:
	.zero		1
	.type		_ZN39_INTERNAL_05973ace_4_k_cu_cf1d3136_26164cuda3std3__419piecewise_constructE,@object
	.size		_ZN39_INTERNAL_05973ace_4_k_cu_cf1d3136_26164cuda3std3__419piecewise_constructE,(_ZN39_INTERNAL_05973ace_4_k_cu_cf1d3136_26164cuda3std3__45__cpo4cendE - _ZN39_INTERNAL_05973ace_4_k_cu_cf1d3136_26164cuda3std3__419piecewise_constructE)
_ZN39_INTERNAL_05973ace_4_k_cu_cf1d3136_26164cuda3std3__419piecewise_constructE:
	.zero		1
	.type		_ZN39_INTERNAL_05973ace_4_k_cu_cf1d3136_26164cuda3std3__45__cpo4cendE,@object
	.size		_ZN39_INTERNAL_05973ace_4_k_cu_cf1d3136_26164cuda3std3__45__cpo4cendE,(_ZN39_INTERNAL_05973ace_4_k_cu_cf1d3136_26164cuda3std6ranges3__45__cpo4swapE - _ZN39_INTERNAL_05973ace_4_k_cu_cf1d3136_26164cuda3std3__45__cpo4cendE)
_ZN39_INTERNAL_05973ace_4_k_cu_cf1d3136_26164cuda3std3__45__cpo4cendE:
	.zero		1
	.type		_ZN39_INTERNAL_05973ace_4_k_cu_cf1d3136_26164cuda3std6ranges3__45__cpo4swapE,@object
	.size		_ZN39_INTERNAL_05973ace_4_k_cu_cf1d3136_26164cuda3std6ranges3__45__cpo4swapE,(.L_7 - _ZN39_INTERNAL_05973ace_4_k_cu_cf1d3136_26164cuda3std6ranges3__45__cpo4swapE)
_ZN39_INTERNAL_05973ace_4_k_cu_cf1d3136_26164cuda3std6ranges3__45__cpo4swapE:
	.zero		1
.L_7:


//--------------------- .nv.constant0._ZN7cutlass13device_kernelINS_4conv6kernel13ConvUniversalINS1_16ConvProblemShapeILNS1_8OperatorE1ELi2EEENS1_10collective14CollectiveConvINS1_46MainloopSm90TmaGmmaWarpSpecializedImplicitGemmILS5_1ELi4ELi2EN4cute5tupleIJNSA_1CILi1EEESD_SD_EEENS1_36KernelImplicitTmaWarpSpecializedSm90ELi1EEENSB_IJNSC_ILi256EEENSC_ILi128EEENSB_IJNSC_ILi64EEEEEEEEENS_6half_tESM_NSA_8TiledMMAINSA_8MMA_AtomIJNSA_4SM904GMMA26MMA_64x128x16_F32F16F16_SSILNSQ_5MajorE0ELSS_1ELNSQ_7ScaleInE1ELST_1EEEEEENSA_6LayoutISE_NSB_IJNSC_ILi0EEESX_SX_EEEEENSB_IJNSA_10UnderscoreES10_S10_EEEEENS7_6detail26Sm90ImplicitGemmTileTraitsINSA_20SM90_TMA_LOAD_IM2COLENSA_14ComposedLayoutINSA_7SwizzleILi3ELi4ELi3EEENSA_18smem_ptr_flag_bitsILi16EEENSW_INSB_IJNSB_IJNSC_ILi8EEENSC_ILi32EEEEEENSB_IJSJ_SD_EEENSB_IJSD_NSC_ILi4EEEEEEEEENSB_IJNSB_IJSJ_NSC_ILi512EEEEEENSB_IJSD_SX_EEENSB_IJSX_NSC_ILi16384EEEEEEEEEEEEEvEENS14_INSA_13SM90_TMA_LOADENS16_IS18_S1A_NSW_INSB_IJNSB_IJSJ_NSC_ILi2EEEEEENSB_IJS1B_S1B_EEES1G_EEENSB_IJNSB_IJSD_NSC_ILi4096EEEEEES1J_NSB_IJSX_NSC_ILi8192EEEEEEEEEEEEEvEEEENS_8epilogue10collective6detail29Sm90TmaWarpSpecializedAdapterINS26_15DefaultEpilogueISM_NSB_IJNSB_IJlllEEESD_SX_EEES2B_NS25_6thread17LinearCombinationISM_Li1EffLNS2C_9ScaleType4KindE0ELNS_15FloatRoundStyleE2ESM_EENS_4gemm15EpilogueDefaultEEEEEvvEEEEvNT_6ParamsE --------------------------
	.section	.nv.constant0._ZN7cutlass13device_kernelINS_4conv6kernel13ConvUniversalINS1_16ConvProblemShapeILNS1_8OperatorE1ELi2EEENS1_10collective14CollectiveConvINS1_46MainloopSm90TmaGmmaWarpSpecializedImplicitGemmILS5_1ELi4ELi2EN4cute5tupleIJNSA_1CILi1EEESD_SD_EEENS1_36KernelImplicitTmaWarpSpecializedSm90ELi1EEENSB_IJNSC_ILi256EEENSC_ILi128EEENSB_IJNSC_ILi64EEEEEEEEENS_6half_tESM_NSA_8TiledMMAINSA_8MMA_AtomIJNSA_4SM904GMMA26MMA_64x128x16_F32F16F16_SSILNSQ_5MajorE0ELSS_1ELNSQ_7ScaleInE1ELST_1EEEEEENSA_6LayoutISE_NSB_IJNSC_ILi0EEESX_SX_EEEEENSB_IJNSA_10UnderscoreES10_S10_EEEEENS7_6detail26Sm90ImplicitGemmTileTraitsINSA_20SM90_TMA_LOAD_IM2COLENSA_14ComposedLayoutINSA_7SwizzleILi3ELi4ELi3EEENSA_18smem_ptr_flag_bitsILi16EEENSW_INSB_IJNSB_IJNSC_ILi8EEENSC_ILi32EEEEEENSB_IJSJ_SD_EEENSB_IJSD_NSC_ILi4EEEEEEEEENSB_IJNSB_IJSJ_NSC_ILi512EEEEEENSB_IJSD_SX_EEENSB_IJSX_NSC_ILi16384EEEEEEEEEEEEEvEENS14_INSA_13SM90_TMA_LOADENS16_IS18_S1A_NSW_INSB_IJNSB_IJSJ_NSC_ILi2EEEEEENSB_IJS1B_S1B_EEES1G_EEENSB_IJNSB_IJSD_NSC_ILi4096EEEEEES1J_NSB_IJSX_NSC_ILi8192EEEEEEEEEEEEEvEEEENS_8epilogue10collective6detail29Sm90TmaWarpSpecializedAdapterINS26_15DefaultEpilogueISM_NSB_IJNSB_IJlllEEESD_SX_EEES2B_NS25_6thread17LinearCombinationISM_Li1EffLNS2C_9ScaleType4KindE0ELNS_15FloatRoundStyleE2ESM_EENS_4gemm15EpilogueDefaultEEEEEvvEEEEvNT_6ParamsE,"a",@progbits
	.sectionflags	@""
	.align	4
.nv.constant0._ZN7cutlass13device_kernelINS_4conv6kernel13ConvUniversalINS1_16ConvProblemShapeILNS1_8OperatorE1ELi2EEENS1_10collective14CollectiveConvINS1_46MainloopSm90TmaGmmaWarpSpecializedImplicitGemmILS5_1ELi4ELi2EN4cute5tupleIJNSA_1CILi1EEESD_SD_EEENS1_36KernelImplicitTmaWarpSpecializedSm90ELi1EEENSB_IJNSC_ILi256EEENSC_ILi128EEENSB_IJNSC_ILi64EEEEEEEEENS_6half_tESM_NSA_8TiledMMAINSA_8MMA_AtomIJNSA_4SM904GMMA26MMA_64x128x16_F32F16F16_SSILNSQ_5MajorE0ELSS_1ELNSQ_7ScaleInE1ELST_1EEEEEENSA_6LayoutISE_NSB_IJNSC_ILi0EEESX_SX_EEEEENSB_IJNSA_10UnderscoreES10_S10_EEEEENS7_6detail26Sm90ImplicitGemmTileTraitsINSA_20SM90_TMA_LOAD_IM2COLENSA_14ComposedLayoutINSA_7SwizzleILi3ELi4ELi3EEENSA_18smem_ptr_flag_bitsILi16EEENSW_INSB_IJNSB_IJNSC_ILi8EEENSC_ILi32EEEEEENSB_IJSJ_SD_EEENSB_IJSD_NSC_ILi4EEEEEEEEENSB_IJNSB_IJSJ_NSC_ILi512EEEEEENSB_IJSD_SX_EEENSB_IJSX_NSC_ILi16384EEEEEEEEEEEEEvEENS14_INSA_13SM90_TMA_LOADENS16_IS18_S1A_NSW_INSB_IJNSB_IJSJ_NSC_ILi2EEEEEENSB_IJS1B_S1B_EEES1G_EEENSB_IJNSB_IJSD_NSC_ILi4096EEEEEES1J_NSB_IJSX_NSC_ILi8192EEEEEEEEEEEEEvEEEENS_8epilogue10collective6detail29Sm90TmaWarpSpecializedAdapterINS26_15DefaultEpilogueISM_NSB_IJNSB_IJlllEEESD_SX_EEES2B_NS25_6thread17LinearCombinationISM_Li1EffLNS2C_9ScaleType4KindE0ELNS_15FloatRoundStyleE2ESM_EENS_4gemm15EpilogueDefaultEEEEEvvEEEEvNT_6ParamsE:
	.zero		1536


//--------------------- SYMBOLS --------------------------

	.type		.nv.reservedSmem.offset0,@object
	.size		.nv.reservedSmem.offset0,0x4
